	.headerflags	@"EF_CUDA_TEXMODE_UNIFIED EF_CUDA_64BIT_ADDRESS EF_CUDA_ACCELERATORS EF_CUDA_SM90 EF_CUDA_VIRTUAL_SM(EF_CUDA_SM90)"
	.elftype	@"ET_EXEC"


//--------------------- .nv.info                  --------------------------
	.section	.nv.info,"",@"SHT_CUDA_INFO"
	.align	4


	//----- nvinfo : EIATTR_REGCOUNT
	.align		4
        /*0000*/ 	.byte	0x04, 0x2f
        /*0002*/ 	.short	(.L_3 - .L_2)
	.align		4
.L_2:
        /*0004*/ 	.word	index@(triton_poi_fused__native_batch_norm_legit_no_training_add_cat_relu_threshold_backward_19)
        /*0008*/ 	.word	0x000000ff


	//----- nvinfo : EIATTR_MIN_STACK_SIZE
	.align		4
.L_3:
        /*000c*/ 	.byte	0x04, 0x12
        /*000e*/ 	.short	(.L_5 - .L_4)
	.align		4
.L_4:
        /*0010*/ 	.word	index@(triton_poi_fused__native_batch_norm_legit_no_training_add_cat_relu_threshold_backward_19)
        /*0014*/ 	.word	0x00000000


	//----- nvinfo : EIATTR_FRAME_SIZE
	.align		4
.L_5:
        /*0018*/ 	.byte	0x04, 0x11
        /*001a*/ 	.short	(.L_7 - .L_6)
	.align		4
.L_6:
        /*001c*/ 	.word	index@(triton_poi_fused__native_batch_norm_legit_no_training_add_cat_relu_threshold_backward_19)
        /*0020*/ 	.word	0x00000000


	//----- nvinfo : EIATTR_MIN_STACK_SIZE
	.align		4
.L_7:
        /*0024*/ 	.byte	0x04, 0x12
        /*0026*/ 	.short	(.L_9 - .L_8)
	.align		4
.L_8:
        /*0028*/ 	.word	index@(triton_poi_fused__native_batch_norm_legit_no_training_add_cat_relu_threshold_backward_19)
        /*002c*/ 	.word	0x00000000
.L_9:


//--------------------- .nv.info.triton_poi_fused__native_batch_norm_legit_no_training_add_cat_relu_threshold_backward_19 --------------------------
	.section	.nv.info.triton_poi_fused__native_batch_norm_legit_no_training_add_cat_relu_threshold_backward_19,"",@"SHT_CUDA_INFO"
	.sectionflags	@""
	.align	4


	//----- nvinfo : EIATTR_CUDA_API_VERSION
	.align		4
        /*0000*/ 	.byte	0x04, 0x37
        /*0002*/ 	.short	(.L_11 - .L_10)
.L_10:
        /*0004*/ 	.word	0x0000007c


	//----- nvinfo : EIATTR_KPARAM_INFO
	.align		4
.L_11:
        /*0008*/ 	.byte	0x04, 0x17
        /*000a*/ 	.short	(.L_13 - .L_12)
.L_12:
        /*000c*/ 	.word	0x00000000
        /*0010*/ 	.short	0x001c
        /*0012*/ 	.short	0x00dc
        /*0014*/ 	.byte	0x00, 0xf0, 0x11, 0x00


	//----- nvinfo : EIATTR_KPARAM_INFO
	.align		4
.L_13:
        /*0018*/ 	.byte	0x04, 0x17
        /*001a*/ 	.short	(.L_15 - .L_14)
.L_14:
        /*001c*/ 	.word	0x00000000
        /*0020*/ 	.short	0x001b
        /*0022*/ 	.short	0x00d8
        /*0024*/ 	.byte	0x00, 0xf0, 0x11, 0x00


	//----- nvinfo : EIATTR_KPARAM_INFO
	.align		4
.L_15:
        /*0028*/ 	.byte	0x04, 0x17
        /*002a*/ 	.short	(.L_17 - .L_16)
.L_16:
        /*002c*/ 	.word	0x00000000
        /*0030*/ 	.short	0x001a
        /*0032*/ 	.short	0x00d0
        /*0034*/ 	.byte	0x00, 0xf4, 0x21, 0x00


	//----- nvinfo : EIATTR_KPARAM_INFO
	.align		4
.L_17:
        /*0038*/ 	.byte	0x04, 0x17
        /*003a*/ 	.short	(.L_19 - .L_18)
.L_18:
        /*003c*/ 	.word	0x00000000
        /*0040*/ 	.short	0x0019
        /*0042*/ 	.short	0x00c8
        /*0044*/ 	.byte	0x00, 0xf4, 0x21, 0x00


	//----- nvinfo : EIATTR_KPARAM_INFO
	.align		4
.L_19:
        /*0048*/ 	.byte	0x04, 0x17
        /*004a*/ 	.short	(.L_21 - .L_20)
.L_20:
        /*004c*/ 	.word	0x00000000
        /*0050*/ 	.short	0x0018
        /*0052*/ 	.short	0x00c0
        /*0054*/ 	.byte	0x00, 0xf4, 0x21, 0x00


	//----- nvinfo : EIATTR_KPARAM_INFO
	.align		4
.L_21:
        /*0058*/ 	.byte	0x04, 0x17
        /*005a*/ 	.short	(.L_23 - .L_22)
.L_22:
        /*005c*/ 	.word	0x00000000
        /*0060*/ 	.short	0x0017
        /*0062*/ 	.short	0x00b8
        /*0064*/ 	.byte	0x00, 0xf4, 0x21, 0x00


	//----- nvinfo : EIATTR_KPARAM_INFO
	.align		4
.L_23:
        /*0068*/ 	.byte	0x04, 0x17
        /*006a*/ 	.short	(.L_25 - .L_24)
.L_24:
        /*006c*/ 	.word	0x00000000
        /*0070*/ 	.short	0x0016
        /*0072*/ 	.short	0x00b0
        /*0074*/ 	.byte	0x00, 0xf4, 0x21, 0x00


	//----- nvinfo : EIATTR_KPARAM_INFO
	.align		4
.L_25:
        /*0078*/ 	.byte	0x04, 0x17
        /*007a*/ 	.short	(.L_27 - .L_26)
.L_26:
        /*007c*/ 	.word	0x00000000
        /*0080*/ 	.short	0x0015
        /*0082*/ 	.short	0x00a8
        /*0084*/ 	.byte	0x00, 0xf4, 0x21, 0x00


	//----- nvinfo : EIATTR_KPARAM_INFO
	.align		4
.L_27:
        /*0088*/ 	.byte	0x04, 0x17
        /*008a*/ 	.short	(.L_29 - .L_28)
.L_28:
        /*008c*/ 	.word	0x00000000
        /*0090*/ 	.short	0x0014
        /*0092*/ 	.short	0x00a0
        /*0094*/ 	.byte	0x00, 0xf4, 0x21, 0x00


	//----- nvinfo : EIATTR_KPARAM_INFO
	.align		4
.L_29:
        /*0098*/ 	.byte	0x04, 0x17
        /*009a*/ 	.short	(.L_31 - .L_30)
.L_30:
        /*009c*/ 	.word	0x00000000
        /*00a0*/ 	.short	0x0013
        /*00a2*/ 	.short	0x0098
        /*00a4*/ 	.byte	0x00, 0xf4, 0x21, 0x00


	//----- nvinfo : EIATTR_KPARAM_INFO
	.align		4
.L_31:
        /*00a8*/ 	.byte	0x04, 0x17
        /*00aa*/ 	.short	(.L_33 - .L_32)
.L_32:
        /*00ac*/ 	.word	0x00000000
        /*00b0*/ 	.short	0x0012
        /*00b2*/ 	.short	0x0090
        /*00b4*/ 	.byte	0x00, 0xf4, 0x21, 0x00


	//----- nvinfo : EIATTR_KPARAM_INFO
	.align		4
.L_33:
        /*00b8*/ 	.byte	0x04, 0x17
        /*00ba*/ 	.short	(.L_35 - .L_34)
.L_34:
        /*00bc*/ 	.word	0x00000000
        /*00c0*/ 	.short	0x0011
        /*00c2*/ 	.short	0x0088
        /*00c4*/ 	.byte	0x00, 0xf4, 0x21, 0x00


	//----- nvinfo : EIATTR_KPARAM_INFO
	.align		4
.L_35:
        /*00c8*/ 	.byte	0x04, 0x17
        /*00ca*/ 	.short	(.L_37 - .L_36)
.L_36:
        /*00cc*/ 	.word	0x00000000
        /*00d0*/ 	.short	0x0010
        /*00d2*/ 	.short	0x0080
        /*00d4*/ 	.byte	0x00, 0xf4, 0x21, 0x00


	//----- nvinfo : EIATTR_KPARAM_INFO
	.align		4
.L_37:
        /*00d8*/ 	.byte	0x04, 0x17
        /*00da*/ 	.short	(.L_39 - .L_38)
.L_38:
        /*00dc*/ 	.word	0x00000000
        /*00e0*/ 	.short	0x000f
        /*00e2*/ 	.short	0x0078
        /*00e4*/ 	.byte	0x00, 0xf4, 0x21, 0x00


	//----- nvinfo : EIATTR_KPARAM_INFO
	.align		4
.L_39:
        /*00e8*/ 	.byte	0x04, 0x17
        /*00ea*/ 	.short	(.L_41 - .L_40)
.L_40:
        /*00ec*/ 	.word	0x00000000
        /*00f0*/ 	.short	0x000e
        /*00f2*/ 	.short	0x0070
        /*00f4*/ 	.byte	0x00, 0xf4, 0x21, 0x00


	//----- nvinfo : EIATTR_KPARAM_INFO
	.align		4
.L_41:
        /*00f8*/ 	.byte	0x04, 0x17
        /*00fa*/ 	.short	(.L_43 - .L_42)
.L_42:
        /*00fc*/ 	.word	0x00000000
        /*0100*/ 	.short	0x000d
        /*0102*/ 	.short	0x0068
        /*0104*/ 	.byte	0x00, 0xf4, 0x21, 0x00


	//----- nvinfo : EIATTR_KPARAM_INFO
	.align		4
.L_43:
        /*0108*/ 	.byte	0x04, 0x17
        /*010a*/ 	.short	(.L_45 - .L_44)
.L_44:
        /*010c*/ 	.word	0x00000000
        /*0110*/ 	.short	0x000c
        /*0112*/ 	.short	0x0060
        /*0114*/ 	.byte	0x00, 0xf4, 0x21, 0x00


	//----- nvinfo : EIATTR_KPARAM_INFO
	.align		4
.L_45:
        /*0118*/ 	.byte	0x04, 0x17
        /*011a*/ 	.short	(.L_47 - .L_46)
.L_46:
        /*011c*/ 	.word	0x00000000
        /*0120*/ 	.short	0x000b
        /*0122*/ 	.short	0x0058
        /*0124*/ 	.byte	0x00, 0xf4, 0x21, 0x00


	//----- nvinfo : EIATTR_KPARAM_INFO
	.align		4
.L_47:
        /*0128*/ 	.byte	0x04, 0x17
        /*012a*/ 	.short	(.L_49 - .L_48)
.L_48:
        /*012c*/ 	.word	0x00000000
        /*0130*/ 	.short	0x000a
        /*0132*/ 	.short	0x0050
        /*0134*/ 	.byte	0x00, 0xf4, 0x21, 0x00


	//----- nvinfo : EIATTR_KPARAM_INFO
	.align		4
.L_49:
        /*0138*/ 	.byte	0x04, 0x17
        /*013a*/ 	.short	(.L_51 - .L_50)
.L_50:
        /*013c*/ 	.word	0x00000000
        /*0140*/ 	.short	0x0009
        /*0142*/ 	.short	0x0048
        /*0144*/ 	.byte	0x00, 0xf4, 0x21, 0x00


	//----- nvinfo : EIATTR_KPARAM_INFO
	.align		4
.L_51:
        /*0148*/ 	.byte	0x04, 0x17
        /*014a*/ 	.short	(.L_53 - .L_52)
.L_52:
        /*014c*/ 	.word	0x00000000
        /*0150*/ 	.short	0x0008
        /*0152*/ 	.short	0x0040
        /*0154*/ 	.byte	0x00, 0xf4, 0x21, 0x00


	//----- nvinfo : EIATTR_KPARAM_INFO
	.align		4
.L_53:
        /*0158*/ 	.byte	0x04, 0x17
        /*015a*/ 	.short	(.L_55 - .L_54)
.L_54:
        /*015c*/ 	.word	0x00000000
        /*0160*/ 	.short	0x0007
        /*0162*/ 	.short	0x0038
        /*0164*/ 	.byte	0x00, 0xf4, 0x21, 0x00


	//----- nvinfo : EIATTR_KPARAM_INFO
	.align		4
.L_55:
        /*0168*/ 	.byte	0x04, 0x17
        /*016a*/ 	.short	(.L_57 - .L_56)
.L_56:
        /*016c*/ 	.word	0x00000000
        /*0170*/ 	.short	0x0006
        /*0172*/ 	.short	0x0030
        /*0174*/ 	.byte	0x00, 0xf4, 0x21, 0x00


	//----- nvinfo : EIATTR_KPARAM_INFO
	.align		4
.L_57:
        /*0178*/ 	.byte	0x04, 0x17
        /*017a*/ 	.short	(.L_59 - .L_58)
.L_58:
        /*017c*/ 	.word	0x00000000
        /*0180*/ 	.short	0x0005
        /*0182*/ 	.short	0x0028
        /*0184*/ 	.byte	0x00, 0xf4, 0x21, 0x00


	//----- nvinfo : EIATTR_KPARAM_INFO
	.align		4
.L_59:
        /*0188*/ 	.byte	0x04, 0x17
        /*018a*/ 	.short	(.L_61 - .L_60)
.L_60:
        /*018c*/ 	.word	0x00000000
        /*0190*/ 	.short	0x0004
        /*0192*/ 	.short	0x0020
        /*0194*/ 	.byte	0x00, 0xf4, 0x21, 0x00


	//----- nvinfo : EIATTR_KPARAM_INFO
	.align		4
.L_61:
        /*0198*/ 	.byte	0x04, 0x17
        /*019a*/ 	.short	(.L_63 - .L_62)
.L_62:
        /*019c*/ 	.word	0x00000000
        /*01a0*/ 	.short	0x0003
        /*01a2*/ 	.short	0x0018
        /*01a4*/ 	.byte	0x00, 0xf4, 0x21, 0x00


	//----- nvinfo : EIATTR_KPARAM_INFO
	.align		4
.L_63:
        /*01a8*/ 	.byte	0x04, 0x17
        /*01aa*/ 	.short	(.L_65 - .L_64)
.L_64:
        /*01ac*/ 	.word	0x00000000
        /*01b0*/ 	.short	0x0002
        /*01b2*/ 	.short	0x0010
        /*01b4*/ 	.byte	0x00, 0xf4, 0x21, 0x00


	//----- nvinfo : EIATTR_KPARAM_INFO
	.align		4
.L_65:
        /*01b8*/ 	.byte	0x04, 0x17
        /*01ba*/ 	.short	(.L_67 - .L_66)
.L_66:
        /*01bc*/ 	.word	0x00000000
        /*01c0*/ 	.short	0x0001
        /*01c2*/ 	.short	0x0008
        /*01c4*/ 	.byte	0x00, 0xf4, 0x21, 0x00


	//----- nvinfo : EIATTR_KPARAM_INFO
	.align		4
.L_67:
        /*01c8*/ 	.byte	0x04, 0x17
        /*01ca*/ 	.short	(.L_69 - .L_68)
.L_68:
        /*01cc*/ 	.word	0x00000000
        /*01d0*/ 	.short	0x0000
        /*01d2*/ 	.short	0x0000
        /*01d4*/ 	.byte	0x00, 0xf4, 0x21, 0x00


	//----- nvinfo : EIATTR_SPARSE_MMA_MASK
	.align		4
.L_69:
        /*01d8*/ 	.byte	0x03, 0x50
        /*01da*/ 	.short	0x0000


	//----- nvinfo : EIATTR_MAXREG_COUNT
	.align		4
        /*01dc*/ 	.byte	0x03, 0x1b
        /*01de*/ 	.short	0x00ff


	//----- nvinfo : EIATTR_EXIT_INSTR_OFFSETS
	.align		4
        /*01e0*/ 	.byte	0x04, 0x1c
        /*01e2*/ 	.short	(.L_71 - .L_70)


	//   ....[0]....
.L_70:
        /*01e4*/ 	.word	0x00009600


	//   ....[1]....
        /*01e8*/ 	.word	0x00009620


	//----- nvinfo : EIATTR_REQNTID
	.align		4
.L_71:
        /*01ec*/ 	.byte	0x04, 0x10
        /*01ee*/ 	.short	(.L_73 - .L_72)
.L_72:
        /*01f0*/ 	.word	0x00000100
        /*01f4*/ 	.word	0x00000001
        /*01f8*/ 	.word	0x00000001


	//----- nvinfo : EIATTR_CBANK_PARAM_SIZE
	.align		4
.L_73:
        /*01fc*/ 	.byte	0x03, 0x19
        /*01fe*/ 	.short	0x00e0


	//----- nvinfo : EIATTR_PARAM_CBANK
	.align		4
        /*0200*/ 	.byte	0x04, 0x0a
        /*0202*/ 	.short	(.L_75 - .L_74)
	.align		4
.L_74:
        /*0204*/ 	.word	index@(.nv.constant0.triton_poi_fused__native_batch_norm_legit_no_training_add_cat_relu_threshold_backward_19)
        /*0208*/ 	.short	0x0210
        /*020a*/ 	.short	0x00e0


	//----- nvinfo : EIATTR_SW_WAR
	.align		4
.L_75:
        /*020c*/ 	.byte	0x04, 0x36
        /*020e*/ 	.short	(.L_77 - .L_76)
.L_76:
        /*0210*/ 	.word	0x00000008
.L_77:


//--------------------- .nv.callgraph             --------------------------
	.section	.nv.callgraph,"",@"SHT_CUDA_CALLGRAPH"
	.align	4
	.sectionentsize	8
	.align		4
        /*0000*/ 	.word	0x00000000
	.align		4
        /*0004*/ 	.word	0xffffffff
	.align		4
        /*0008*/ 	.word	0x00000000
	.align		4
        /*000c*/ 	.word	0xfffffffe
	.align		4
        /*0010*/ 	.word	0x00000000
	.align		4
        /*0014*/ 	.word	0xfffffffd
	.align		4
        /*0018*/ 	.word	0x00000000
	.align		4
        /*001c*/ 	.word	0xfffffffc


//--------------------- .nv.constant4             --------------------------
	.section	.nv.constant4,"a",@progbits
	.align	8
	.align		8
.nv.constant4:
        /*0000*/ 	.dword	_$_str
	.align		8
        /*0008*/ 	.dword	_$_str_$_2


//--------------------- .text.triton_poi_fused__native_batch_norm_legit_no_training_add_cat_relu_threshold_backward_19 --------------------------
	.section	.text.triton_poi_fused__native_batch_norm_legit_no_training_add_cat_relu_threshold_backward_19,"ax",@progbits
	.sectionflags	@"SHF_BARRIERS=1"
	.align	128
        .global         triton_poi_fused__native_batch_norm_legit_no_training_add_cat_relu_threshold_backward_19
        .type           triton_poi_fused__native_batch_norm_legit_no_training_add_cat_relu_threshold_backward_19,@function
        .size           triton_poi_fused__native_batch_norm_legit_no_training_add_cat_relu_threshold_backward_19,(.L_x_1 - triton_poi_fused__native_batch_norm_legit_no_training_add_cat_relu_threshold_backward_19)
        .other          triton_poi_fused__native_batch_norm_legit_no_training_add_cat_relu_threshold_backward_19,@"STO_CUDA_ENTRY STV_DEFAULT"
triton_poi_fused__native_batch_norm_legit_no_training_add_cat_relu_threshold_backward_19:
.text.triton_poi_fused__native_batch_norm_legit_no_training_add_cat_relu_threshold_backward_19:
[----:B------:R-:W0:Y:S01]  /*0000*/  LDC R1, c[0x0][0x28] ;  /* 0x00000a00ff017b82 */ /* 0x000e220000000800 */
[----:B------:R-:W1:Y:S07]  /*0010*/  S2R R4, SR_TID.X ;  /* 0x0000000000047919 */ /* 0x000e6e0000002100 */
[----:B------:R-:W2:Y:S01]  /*0020*/  LDC.64 R18, c[0x0][0x2b8] ;  /* 0x0000ae00ff127b82 */ /* 0x000ea20000000a00 */
[----:B------:R-:W-:Y:S02]  /*0030*/  CS2R R20, SRZ ;  /* 0x0000000000147805 */ /* 0x000fe4000001ff00 */
[----:B------:R-:W-:Y:S01]  /*0040*/  CS2R R22, SRZ ;  /* 0x0000000000167805 */ /* 0x000fe2000001ff00 */
[----:B------:R-:W3:Y:S01]  /*0050*/  S2R R26, SR_CTAID.Y ;  /* 0x00000000001a7919 */ /* 0x000ee20000002600 */
[----:B------:R-:W-:-:S02]  /*0060*/  CS2R R28, SRZ ;  /* 0x00000000001c7805 */ /* 0x000fc4000001ff00 */
[----:B------:R-:W-:Y:S01]  /*0070*/  CS2R R30, SRZ ;  /* 0x00000000001e7805 */ /* 0x000fe2000001ff00 */
[----:B------:R-:W4:Y:S01]  /*0080*/  S2R R12, SR_CTAID.X ;  /* 0x00000000000c7919 */ /* 0x000f220000002500 */
[----:B------:R-:W-:Y:S02]  /*0090*/  CS2R R36, SRZ ;  /* 0x0000000000247805 */ /* 0x000fe4000001ff00 */
[----:B------:R-:W-:Y:S02]  /*00a0*/  CS2R R38, SRZ ;  /* 0x0000000000267805 */ /* 0x000fe4000001ff00 */
[----:B------:R-:W-:Y:S02]  /*00b0*/  CS2R R40, SRZ ;  /* 0x0000000000287805 */ /* 0x000fe4000001ff00 */
[----:B------:R-:W-:Y:S01]  /*00c0*/  CS2R R42, SRZ ;  /* 0x00000000002a7805 */ /* 0x000fe2000001ff00 */
[----:B------:R-:W-:Y:S01]  /*00d0*/  ULDC.64 UR8, c[0x0][0x208] ;  /* 0x0000820000087ab9 */ /* 0x000fe20000000a00 */
[----:B------:R-:W5:Y:S01]  /*00e0*/  S2UR UR5, SR_CgaCtaId ;  /* 0x00000000000579c3 */ /* 0x000f620000008800 */
[----:B------:R-:W-:-:S07]  /*00f0*/  UMOV UR4, 0x400 ;  /* 0x0000040000047882 */ /* 0x000fce0000000000 */
[----:B------:R-:W2:Y:S01]  /*0100*/  LDC.64 R32, c[0x0][0x228] ;  /* 0x00008a00ff207b82 */ /* 0x000ea20000000a00 */
[----:B------:R-:W-:Y:S02]  /*0110*/  CS2R R44, SRZ ;  /* 0x00000000002c7805 */ /* 0x000fe4000001ff00 */
[----:B------:R-:W-:-:S05]  /*0120*/  CS2R R46, SRZ ;  /* 0x00000000002e7805 */ /* 0x000fca000001ff00 */
[----:B------:R-:W2:Y:S01]  /*0130*/  LDC.64 R34, c[0x0][0x220] ;  /* 0x00008800ff227b82 */ /* 0x000ea20000000a00 */
[----:B-1----:R-:W-:Y:S01]  /*0140*/  IMAD.SHL.U32 R0, R4, 0x10, RZ ;  /* 0x0000001004007824 */ /* 0x002fe200078e00ff */
[----:B------:R-:W-:Y:S02]  /*0150*/  SHF.R.U32.HI R65, RZ, 0x4, R4 ;  /* 0x00000004ff417819 */ /* 0x000fe40000011604 */
[--C-:B---3--:R-:W-:Y:S02]  /*0160*/  SHF.R.S32.HI R7, RZ, 0x17, R26.reuse ;  /* 0x00000017ff077819 */ /* 0x108fe4000001141a */
[----:B------:R-:W-:Y:S02]  /*0170*/  LOP3.LUT R3, R0, 0xf0, RZ, 0xc0, !PT ;  /* 0x000000f000037812 */ /* 0x000fe400078ec0ff */
[----:B------:R-:W1:Y:S01]  /*0180*/  LDC.64 R82, c[0x0][0x238] ;  /* 0x00008e00ff527b82 */ /* 0x000e620000000a00 */
[----:B------:R-:W-:Y:S01]  /*0190*/  SGXT R7, R7, 0x1 ;  /* 0x000000010707781a */ /* 0x000fe20000000200 */
[----:B----4-:R-:W-:Y:S01]  /*01a0*/  IMAD.SHL.U32 R12, R12, 0x10, RZ ;  /* 0x000000100c0c7824 */ /* 0x010fe200078e00ff */
[----:B------:R-:W-:-:S02]  /*01b0*/  PRMT R66, R3, 0x6540, R26 ;  /* 0x0000654003427816 */ /* 0x000fc4000000001a */
[----:B------:R-:W-:Y:S02]  /*01c0*/  SGXT.U32 R65, R65, 0x4 ;  /* 0x000000044141781a */ /* 0x000fe40000000000 */
[----:B------:R-:W-:Y:S02]  /*01d0*/  LOP3.LUT R5, R66, 0x4, RZ, 0xfc, !PT ;  /* 0x0000000442057812 */ /* 0x000fe400078efcff */
[----:B------:R-:W-:Y:S02]  /*01e0*/  CS2R R92, SRZ ;  /* 0x00000000005c7805 */ /* 0x000fe4000001ff00 */
[----:B------:R-:W-:Y:S02]  /*01f0*/  SHF.R.S32.HI R3, RZ, 0x1f, R66 ;  /* 0x0000001fff037819 */ /* 0x000fe40000011442 */
[----:B------:R-:W-:Y:S02]  /*0200*/  CS2R R94, SRZ ;  /* 0x00000000005e7805 */ /* 0x000fe4000001ff00 */
[----:B------:R-:W-:-:S02]  /*0210*/  LEA.HI R0, R7, R5, RZ, 0x9 ;  /* 0x0000000507007211 */ /* 0x000fc400078f48ff */
[----:B------:R-:W-:Y:S02]  /*0220*/  CS2R R112, SRZ ;  /* 0x0000000000707805 */ /* 0x000fe4000001ff00 */
[----:B------:R-:W-:Y:S02]  /*0230*/  LOP3.LUT R14, R66, 0x8, RZ, 0xfc, !PT ;  /* 0x00000008420e7812 */ /* 0x000fe400078efcff */
[----:B------:R-:W-:Y:S02]  /*0240*/  CS2R R114, SRZ ;  /* 0x0000000000727805 */ /* 0x000fe4000001ff00 */
[----:B------:R-:W-:Y:S02]  /*0250*/  LOP3.LUT R0, R0, 0xfffffe00, RZ, 0xc0, !PT ;  /* 0xfffffe0000007812 */ /* 0x000fe400078ec0ff */
[----:B------:R-:W-:Y:S02]  /*0260*/  CS2R R84, SRZ ;  /* 0x0000000000547805 */ /* 0x000fe4000001ff00 */
[----:B------:R-:W-:-:S02]  /*0270*/  LEA.HI R3, R3, R66, RZ, 0x9 ;  /* 0x0000004203037211 */ /* 0x000fc400078f48ff */
[----:B------:R-:W-:Y:S02]  /*0280*/  CS2R R86, SRZ ;  /* 0x0000000000567805 */ /* 0x000fe4000001ff00 */
[----:B------:R-:W-:Y:S01]  /*0290*/  LOP3.LUT R160, R66, 0xc, RZ, 0xfc, !PT ;  /* 0x0000000c42a07812 */ /* 0x000fe200078efcff */
[----:B------:R-:W-:Y:S01]  /*02a0*/  IMAD.IADD R5, R5, 0x1, -R0 ;  /* 0x0000000105057824 */ /* 0x000fe200078e0a00 */
[----:B------:R-:W-:Y:S02]  /*02b0*/  LEA.HI R0, R7, R14, RZ, 0x9 ;  /* 0x0000000e07007211 */ /* 0x000fe400078f48ff */
[----:B------:R-:W-:Y:S02]  /*02c0*/  CS2R R96, SRZ ;  /* 0x0000000000607805 */ /* 0x000fe4000001ff00 */
[----:B------:R-:W-:Y:S02]  /*02d0*/  LOP3.LUT R71, R12, R65, RZ, 0xfc, !PT ;  /* 0x000000410c477212 */ /* 0x000fe400078efcff */
[----:B------:R-:W-:-:S02]  /*02e0*/  CS2R R98, SRZ ;  /* 0x0000000000627805 */ /* 0x000fc4000001ff00 */
[----:B------:R-:W-:Y:S02]  /*02f0*/  SHF.R.S32.HI R64, RZ, 0x9, R3 ;  /* 0x00000009ff407819 */ /* 0x000fe40000011403 */
[----:B------:R-:W-:Y:S02]  /*0300*/  CS2R R116, SRZ ;  /* 0x0000000000747805 */ /* 0x000fe4000001ff00 */
[----:B------:R-:W-:Y:S02]  /*0310*/  LEA.HI R2, R7, R160, RZ, 0x9 ;  /* 0x000000a007027211 */ /* 0x000fe400078f48ff */
[----:B------:R-:W-:Y:S02]  /*0320*/  CS2R R118, SRZ ;  /* 0x0000000000767805 */ /* 0x000fe4000001ff00 */
[----:B------:R-:W-:Y:S01]  /*0330*/  LOP3.LUT R3, R3, 0xfffffe00, RZ, 0xc0, !PT ;  /* 0xfffffe0003037812 */ /* 0x000fe200078ec0ff */
[----:B------:R-:W-:Y:S01]  /*0340*/  IMAD R64, R64, 0x64, R71 ;  /* 0x0000006440407824 */ /* 0x000fe200078e0247 */
[----:B------:R-:W-:-:S02]  /*0350*/  LOP3.LUT R9, R0, 0xfffffe00, RZ, 0xc0, !PT ;  /* 0xfffffe0000097812 */ /* 0x000fc400078ec0ff */
[----:B------:R-:W-:Y:S02]  /*0360*/  CS2R R88, SRZ ;  /* 0x0000000000587805 */ /* 0x000fe4000001ff00 */
[----:B------:R-:W-:Y:S01]  /*0370*/  LOP3.LUT R11, R2, 0xfffffe00, RZ, 0xc0, !PT ;  /* 0xfffffe00020b7812 */ /* 0x000fe200078ec0ff */
[----:B------:R-:W-:Y:S01]  /*0380*/  IMAD.IADD R174, R66, 0x1, -R3 ;  /* 0x0000000142ae7824 */ /* 0x000fe200078e0a03 */
[----:B------:R-:W-:Y:S01]  /*0390*/  ISETP.GE.AND P0, PT, R71, 0x64, PT ;  /* 0x000000644700780c */ /* 0x000fe20003f06270 */
[----:B------:R-:W-:Y:S01]  /*03a0*/  IMAD.IADD R14, R14, 0x1, -R9 ;  /* 0x000000010e0e7824 */ /* 0x000fe200078e0a09 */
[----:B------:R-:W-:Y:S01]  /*03b0*/  CS2R R90, SRZ ;  /* 0x00000000005a7805 */ /* 0x000fe2000001ff00 */
[----:B------:R-:W-:Y:S01]  /*03c0*/  IMAD.SHL.U32 R3, R64, 0x200, RZ ;  /* 0x0000020040037824 */ /* 0x000fe200078e00ff */
[----:B------:R-:W-:Y:S01]  /*03d0*/  CS2R R72, SRZ ;  /* 0x0000000000487805 */ /* 0x000fe2000001ff00 */
[----:B------:R-:W-:Y:S01]  /*03e0*/  IMAD.IADD R160, R160, 0x1, -R11 ;  /* 0x00000001a0a07824 */ /* 0x000fe200078e0a0b */
[----:B------:R-:W-:Y:S01]  /*03f0*/  CS2R R74, SRZ ;  /* 0x00000000004a7805 */ /* 0x000fe2000001ff00 */
[--C-:B------:R-:W-:Y:S01]  /*0400*/  IMAD.IADD R6, R174, 0x1, R3.reuse ;  /* 0x00000001ae067824 */ /* 0x100fe200078e0203 */
[----:B------:R-:W-:Y:S01]  /*0410*/  CS2R R76, SRZ ;  /* 0x00000000004c7805 */ /* 0x000fe2000001ff00 */
[--C-:B------:R-:W-:Y:S01]  /*0420*/  IMAD.IADD R9, R5, 0x1, R3.reuse ;  /* 0x0000000105097824 */ /* 0x100fe200078e0203 */
[----:B------:R-:W-:Y:S01]  /*0430*/  CS2R R78, SRZ ;  /* 0x00000000004e7805 */ /* 0x000fe2000001ff00 */
[--C-:B------:R-:W-:Y:S01]  /*0440*/  IMAD.IADD R11, R14, 0x1, R3.reuse ;  /* 0x000000010e0b7824 */ /* 0x100fe200078e0203 */
[----:B------:R-:W-:Y:S01]  /*0450*/  CS2R R52, SRZ ;  /* 0x0000000000347805 */ /* 0x000fe2000001ff00 */
[----:B------:R-:W-:Y:S01]  /*0460*/  IMAD.IADD R13, R160, 0x1, R3 ;  /* 0x00000001a00d7824 */ /* 0x000fe200078e0203 */
[----:B------:R-:W-:Y:S01]  /*0470*/  CS2R R54, SRZ ;  /* 0x0000000000367805 */ /* 0x000fe2000001ff00 */
[----:B--2---:R-:W-:Y:S01]  /*0480*/  IMAD.WIDE R2, R6, 0x4, R18 ;  /* 0x0000000406027825 */ /* 0x004fe200078e0212 */
[----:B------:R-:W-:-:S02]  /*0490*/  CS2R R180, SRZ ;  /* 0x0000000000b47805 */ /* 0x000fc4000001ff00 */
[----:B------:R-:W-:Y:S02]  /*04a0*/  CS2R R182, SRZ ;  /* 0x0000000000b67805 */ /* 0x000fe4000001ff00 */
[----:B------:R-:W-:Y:S01]  /*04b0*/  CS2R R48, SRZ ;  /* 0x0000000000307805 */ /* 0x000fe2000001ff00 */
[--C-:B------:R-:W-:Y:S01]  /*04c0*/  IMAD.WIDE R8, R9, 0x4, R18.reuse ;  /* 0x0000000409087825 */ /* 0x100fe200078e0212 */
[----:B------:R2:W3:Y:S01]  /*04d0*/  @!P0 LDG.E.EL.128 R20, desc[UR8][R2.64] ;  /* 0x0000000802148981 */ /* 0x0004e2000c2e1d00 */
[----:B------:R-:W-:Y:S02]  /*04e0*/  CS2R R50, SRZ ;  /* 0x0000000000327805 */ /* 0x000fe4000001ff00 */
[----:B------:R-:W-:Y:S01]  /*04f0*/  CS2R R56, SRZ ;  /* 0x0000000000387805 */ /* 0x000fe2000001ff00 */
[----:B------:R-:W-:Y:S01]  /*0500*/  IMAD.WIDE R10, R11, 0x4, R18 ;  /* 0x000000040b0a7825 */ /* 0x000fe200078e0212 */
[----:B------:R4:W3:Y:S01]  /*0510*/  @!P0 LDG.E.EL.128 R28, desc[UR8][R8.64] ;  /* 0x00000008081c8981 */ /* 0x0008e2000c2e1d00 */
[----:B------:R-:W-:-:S02]  /*0520*/  CS2R R58, SRZ ;  /* 0x00000000003a7805 */ /* 0x000fc4000001ff00 */
[----:B------:R-:W-:Y:S01]  /*0530*/  IMAD.MOV.U32 R80, RZ, RZ, 0x3e800000 ;  /* 0x3e800000ff507424 */ /* 0x000fe200078e00ff */
[----:B------:R-:W3:Y:S01]  /*0540*/  @!P0 LDG.E.EL.128 R36, desc[UR8][R10.64] ;  /* 0x000000080a248981 */ /* 0x000ee2000c2e1d00 */
[----:B------:R-:W-:Y:S01]  /*0550*/  IMAD.WIDE R18, R13, 0x4, R18 ;  /* 0x000000040d127825 */ /* 0x000fe200078e0212 */
[----:B------:R-:W-:Y:S02]  /*0560*/  LOP3.LUT R69, R69, 0x7fffffff, RZ, 0xc0, !PT ;  /* 0x7fffffff45457812 */ /* 0x000fe400078ec0ff */
[----:B------:R-:W-:Y:S02]  /*0570*/  LOP3.LUT R67, R67, 0xffff7fff, RZ, 0xc0, !PT ;  /* 0xffff7fff43437812 */ /* 0x000fe400078ec0ff */
[----:B------:R-:W-:Y:S01]  /*0580*/  CS2R R60, SRZ ;  /* 0x00000000003c7805 */ /* 0x000fe2000001ff00 */
[----:B------:R-:W3:Y:S01]  /*0590*/  @!P0 LDG.E.EL.128 R40, desc[UR8][R18.64] ;  /* 0x0000000812288981 */ /* 0x000ee2000c2e1d00 */
[----:B-----5:R-:W-:Y:S01]  /*05a0*/  UPRMT UR4, UR5, 0x654, UR4 ;  /* 0x0000065405047896 */ /* 0x020fe20008000004 */
[C---:B--2---:R-:W-:Y:S01]  /*05b0*/  IMAD.SHL.U32 R2, R4.reuse, 0x40, RZ ;  /* 0x0000004004027824 */ /* 0x044fe200078e00ff */
[----:B------:R-:W-:-:S02]  /*05c0*/  LOP3.LUT R0, R4, 0xf0, RZ, 0xc0, !PT ;  /* 0x000000f004007812 */ /* 0x000fc400078ec0ff */
[----:B------:R-:W-:Y:S01]  /*05d0*/  CS2R R62, SRZ ;  /* 0x00000000003e7805 */ /* 0x000fe2000001ff00 */
[----:B------:R-:W-:Y:S01]  /*05e0*/  IMAD.MOV.U32 R170, RZ, RZ, 0x3e800000 ;  /* 0x3e800000ffaa7424 */ /* 0x000fe200078e00ff */
[----:B------:R-:W-:Y:S01]  /*05f0*/  LOP3.LUT R70, R70, 0xfffffffe, RZ, 0xc0, !PT ;  /* 0xfffffffe46467812 */ /* 0x000fe200078ec0ff */
[----:B------:R-:W-:Y:S01]  /*0600*/  IMAD.MOV.U32 R228, RZ, RZ, 0x3e800000 ;  /* 0x3e800000ffe47424 */ /* 0x000fe200078e00ff */
[----:B------:R-:W-:Y:S01]  /*0610*/  LEA R0, R0, UR4, 0x2 ;  /* 0x0000000400007c11 */ /* 0x000fe2000f8e10ff */
[----:B------:R-:W2:Y:S01]  /*0620*/  LDC.64 R206, c[0x0][0x240] ;  /* 0x00009000ffce7b82 */ /* 0x000ea20000000a00 */
[----:B------:R-:W-:-:S05]  /*0630*/  LOP3.LUT R3, R2, 0x3fc0, RZ, 0xc0, !PT ;  /* 0x00003fc002037812 */ /* 0x000fca00078ec0ff */
[----:B------:R-:W-:Y:S02]  /*0640*/  IMAD.IADD R16, R0, 0x1, R3 ;  /* 0x0000000100107824 */ /* 0x000fe400078e0203 */
[----:B------:R-:W5:Y:S01]  /*0650*/  LDC.64 R2, c[0x0][0x2c8] ;  /* 0x0000b200ff027b82 */ /* 0x000f620000000a00 */
[----:B----4-:R-:W-:-:S04]  /*0660*/  PRMT R8, R4, 0x6540, R26 ;  /* 0x0000654004087816 */ /* 0x010fc8000000001a */
[----:B------:R-:W-:-:S03]  /*0670*/  LEA.HI R7, R7, R8, RZ, 0x9 ;  /* 0x0000000807077211 */ /* 0x000fc600078f48ff */
[----:B------:R-:W4:Y:S01]  /*0680*/  LDC.64 R222, c[0x0][0x248] ;  /* 0x00009200ffde7b82 */ /* 0x000f220000000a00 */
[----:B------:R-:W-:-:S05]  /*0690*/  LOP3.LUT R7, R7, 0xfffffe00, RZ, 0xc0, !PT ;  /* 0xfffffe0007077812 */ /* 0x000fca00078ec0ff */
[----:B------:R-:W-:Y:S02]  /*06a0*/  IMAD.IADD R8, R8, 0x1, -R7 ;  /* 0x0000000108087824 */ /* 0x000fe400078e0a07 */
[----:B------:R-:W1:Y:S02]  /*06b0*/  LDC.64 R106, c[0x0][0x268] ;  /* 0x00009a00ff6a7b82 */ /* 0x000e640000000a00 */
[----:B-----5:R-:W-:-:S06]  /*06c0*/  IMAD.WIDE R2, R8, 0x4, R2 ;  /* 0x0000000408027825 */ /* 0x020fcc00078e0202 */
[----:B------:R-:W5:Y:S08]  /*06d0*/  LDC.64 R248, c[0x0][0x290] ;  /* 0x0000a400fff87b82 */ /* 0x000f700000000a00 */
[----:B------:R-:W1:Y:S08]  /*06e0*/  LDC.64 R108, c[0x0][0x270] ;  /* 0x00009c00ff6c7b82 */ /* 0x000e700000000a00 */
[----:B------:R-:W1:Y:S01]  /*06f0*/  LDC.64 R246, c[0x0][0x298] ;  /* 0x0000a600fff67b82 */ /* 0x000e620000000a00 */
[----:B---3--:R3:W-:Y:S04]  /*0700*/  STS.128 [R16], R20 ;  /* 0x0000001410007388 */ /* 0x0087e80000000c00 */
[----:B------:R-:W-:Y:S04]  /*0710*/  STS.128 [R16+0x10], R28 ;  /* 0x0000101c10007388 */ /* 0x000fe80000000c00 */
[----:B------:R1:W-:Y:S04]  /*0720*/  STS.128 [R16+0x20], R36 ;  /* 0x0000202410007388 */ /* 0x0003e80000000c00 */
[----:B------:R1:W-:Y:S01]  /*0730*/  STS.128 [R16+0x30], R40 ;  /* 0x0000302810007388 */ /* 0x0003e20000000c00 */
[C---:B------:R-:W-:Y:S01]  /*0740*/  ISETP.LT.AND P1, PT, R174.reuse, 0x80, !P0 ;  /* 0x00000080ae00780c */ /* 0x040fe20004721270 */
[----:B0-----:R-:W-:Y:S01]  /*0750*/  IMAD.WIDE R10, R174, 0x4, R32 ;  /* 0x00000004ae0a7825 */ /* 0x001fe200078e0220 */
[----:B---3--:R-:W0:Y:S08]  /*0760*/  LDC.64 R20, c[0x0][0x218] ;  /* 0x00008600ff147b82 */ /* 0x008e300000000a00 */
[----:B------:R-:W-:Y:S08]  /*0770*/  BAR.SYNC.DEFER_BLOCKING 0x0 ;  /* 0x0000000000007b1d */ /* 0x000ff00000010000 */
[----:B-1----:R-:W1:Y:S01]  /*0780*/  LDC.64 R36, c[0x0][0x230] ;  /* 0x00008c00ff247b82 */ /* 0x002e620000000a00 */
[----:B------:R3:W2:Y:S04]  /*0790*/  LDG.E.EL R2, desc[UR8][R2.64] ;  /* 0x0000000802027981 */ /* 0x0006a8000c2e1900 */
[----:B------:R4:W5:Y:S01]  /*07a0*/  @P1 LDG.E.EL.128 R44, desc[UR8][R10.64] ;  /* 0x000000080a2c1981 */ /* 0x000962000c2e1d00 */
[----:B---3--:R-:W-:-:S04]  /*07b0*/  IMAD.SHL.U32 R3, R64, 0x80, RZ ;  /* 0x0000008040037824 */ /* 0x008fc800078e00ff */
[--C-:B------:R-:W-:Y:S02]  /*07c0*/  IMAD.IADD R7, R174, 0x1, R3.reuse ;  /* 0x00000001ae077824 */ /* 0x100fe400078e0203 */
[--C-:B----4-:R-:W-:Y:S02]  /*07d0*/  IMAD.IADD R11, R5, 0x1, R3.reuse ;  /* 0x00000001050b7824 */ /* 0x110fe400078e0203 */
[--C-:B------:R-:W-:Y:S02]  /*07e0*/  IMAD.IADD R19, R14, 0x1, R3.reuse ;  /* 0x000000010e137824 */ /* 0x100fe400078e0203 */
[----:B------:R-:W-:Y:S02]  /*07f0*/  IMAD.IADD R9, R160, 0x1, R3 ;  /* 0x00000001a0097824 */ /* 0x000fe400078e0203 */
[----:B0-----:R-:W-:-:S04]  /*0800*/  IMAD.WIDE R10, R11, 0x4, R20 ;  /* 0x000000040b0a7825 */ /* 0x001fc800078e0214 */
[----:B------:R-:W-:-:S04]  /*0810*/  IMAD.WIDE R18, R19, 0x4, R20 ;  /* 0x0000000413127825 */ /* 0x000fc800078e0214 */
[--C-:B------:R-:W-:Y:S01]  /*0820*/  IMAD.WIDE R22, R5, 0x4, R32.reuse ;  /* 0x0000000405167825 */ /* 0x100fe200078e0220 */
[----:B------:R-:W-:Y:S02]  /*0830*/  CS2R R28, SRZ ;  /* 0x00000000001c7805 */ /* 0x000fe4000001ff00 */
[----:B------:R-:W-:Y:S01]  /*0840*/  CS2R R30, SRZ ;  /* 0x00000000001e7805 */ /* 0x000fe2000001ff00 */
[----:B------:R0:W3:Y:S01]  /*0850*/  @P1 LDG.E.EL.128 R84, desc[UR8][R18.64] ;  /* 0x0000000812541981 */ /* 0x0000e2000c2e1d00 */
[----:B------:R-:W-:-:S03]  /*0860*/  IMAD.WIDE R24, R14, 0x4, R32 ;  /* 0x000000040e187825 */ /* 0x000fc600078e0220 */
[----:B------:R4:W3:Y:S01]  /*0870*/  @P1 LDG.E.EL.128 R92, desc[UR8][R22.64] ;  /* 0x00000008165c1981 */ /* 0x0008e2000c2e1d00 */
[----:B------:R-:W-:-:S03]  /*0880*/  IMAD.WIDE R32, R160, 0x4, R32 ;  /* 0x00000004a0207825 */ /* 0x000fc600078e0220 */
[----:B------:R1:W3:Y:S01]  /*0890*/  @P1 LDG.E.EL.128 R96, desc[UR8][R24.64] ;  /* 0x0000000818601981 */ /* 0x0002e2000c2e1d00 */
[----:B0-----:R-:W-:-:S03]  /*08a0*/  IMAD.WIDE R18, R5, 0x4, R34 ;  /* 0x0000000405127825 */ /* 0x001fc600078e0222 */
[----:B------:R0:W3:Y:S01]  /*08b0*/  @P1 LDG.E.EL.128 R88, desc[UR8][R32.64] ;  /* 0x0000000820581981 */ /* 0x0000e2000c2e1d00 */
[----:B----4-:R-:W-:-:S03]  /*08c0*/  IMAD.WIDE R22, R160, 0x4, R34 ;  /* 0x00000004a0167825 */ /* 0x010fc600078e0222 */
[----:B------:R4:W3:Y:S01]  /*08d0*/  @P1 LDG.E.EL.128 R76, desc[UR8][R18.64] ;  /* 0x00000008124c1981 */ /* 0x0008e2000c2e1d00 */
[----:B-1----:R-:W-:-:S03]  /*08e0*/  IMAD.WIDE R24, R5, 0x4, R36 ;  /* 0x0000000405187825 */ /* 0x002fc600078e0224 */
[----:B------:R1:W3:Y:S01]  /*08f0*/  @P1 LDG.E.EL.128 R116, desc[UR8][R22.64] ;  /* 0x0000000816741981 */ /* 0x0002e2000c2e1d00 */
[--C-:B0-----:R-:W-:Y:S01]  /*0900*/  IMAD.WIDE R32, R14, 0x4, R36.reuse ;  /* 0x000000040e207825 */ /* 0x101fe200078e0224 */
[----:B------:R-:W-:Y:S02]  /*0910*/  CS2R R38, SRZ ;  /* 0x0000000000267805 */ /* 0x000fe4000001ff00 */
[----:B------:R0:W3:Y:S01]  /*0920*/  @P1 LDG.E.EL.128 R52, desc[UR8][R24.64] ;  /* 0x0000000818341981 */ /* 0x0000e2000c2e1d00 */
[----:B----4-:R-:W-:-:S03]  /*0930*/  IMAD.WIDE R18, R174, 0x4, R36 ;  /* 0x00000004ae127825 */ /* 0x010fc600078e0224 */
[----:B------:R4:W3:Y:S01]  /*0940*/  @P1 LDG.E.EL.128 R180, desc[UR8][R10.64] ;  /* 0x000000080ab41981 */ /* 0x0008e2000c2e1d00 */
[----:B-1----:R-:W-:Y:S02]  /*0950*/  CS2R R22, SRZ ;  /* 0x0000000000167805 */ /* 0x002fe4000001ff00 */
[----:B------:R-:W-:Y:S01]  /*0960*/  CS2R R40, SRZ ;  /* 0x0000000000287805 */ /* 0x000fe2000001ff00 */
[----:B------:R1:W3:Y:S01]  /*0970*/  @P1 LDG.E.EL.128 R56, desc[UR8][R18.64] ;  /* 0x0000000812381981 */ /* 0x0002e2000c2e1d00 */
[----:B0-----:R-:W-:-:S04]  /*0980*/  IMAD.WIDE R24, R14, 0x4, R82 ;  /* 0x000000040e187825 */ /* 0x001fc800078e0252 */
[----:B----4-:R-:W-:Y:S01]  /*0990*/  IMAD.WIDE R10, R174, 0x4, R34 ;  /* 0x00000004ae0a7825 */ /* 0x010fe200078e0222 */
[----:B------:R-:W-:-:S03]  /*09a0*/  CS2R R42, SRZ ;  /* 0x00000000002a7805 */ /* 0x000fc6000001ff00 */
[----:B-1----:R-:W-:Y:S01]  /*09b0*/  IMAD.WIDE R18, R5, 0x4, R82 ;  /* 0x0000000405127825 */ /* 0x002fe200078e0252 */
[----:B------:R-:W4:Y:S04]  /*09c0*/  @P1 LDG.E.EL.128 R60, desc[UR8][R10.64] ;  /* 0x000000080a3c1981 */ /* 0x000f28000c2e1d00 */
[----:B------:R-:W3:Y:S01]  /*09d0*/  @P1 LDG.E.EL.128 R40, desc[UR8][R18.64] ;  /* 0x0000000812281981 */ /* 0x000ee2000c2e1d00 */
[----:B--2---:R-:W-:Y:S01]  /*09e0*/  FADD R173, R2, 9.9999997473787516356e-06 ;  /* 0x3727c5ac02ad7421 */ /* 0x004fe20000000000 */
[----:B------:R-:W-:-:S04]  /*09f0*/  IMAD.WIDE R2, R7, 0x4, R20 ;  /* 0x0000000407027825 */ /* 0x000fc800078e0214 */
[----:B------:R-:W-:Y:S01]  /*0a00*/  IMAD.WIDE R20, R9, 0x4, R20 ;  /* 0x0000000409147825 */ /* 0x000fe200078e0214 */
[----:B------:R-:W2:Y:S04]  /*0a10*/  @P1 LDG.E.EL.128 R72, desc[UR8][R2.64] ;  /* 0x0000000802481981 */ /* 0x000ea8000c2e1d00 */
[----:B------:R0:W2:Y:S02]  /*0a20*/  @P1 LDG.E.EL.128 R112, desc[UR8][R20.64] ;  /* 0x0000000814701981 */ /* 0x0000a4000c2e1d00 */
[----:B0-----:R-:W-:-:S05]  /*0a30*/  IMAD.WIDE R20, R14, 0x4, R34 ;  /* 0x000000040e147825 */ /* 0x001fca00078e0222 */
[----:B------:R0:W2:Y:S01]  /*0a40*/  @P1 LDG.E.EL.128 R28, desc[UR8][R20.64] ;  /* 0x00000008141c1981 */ /* 0x0000a2000c2e1d00 */
[----:B------:R-:W-:Y:S01]  /*0a50*/  IMAD.WIDE R2, R160, 0x4, R36 ;  /* 0x00000004a0027825 */ /* 0x000fe200078e0224 */
[----:B------:R-:W-:Y:S02]  /*0a60*/  CS2R R36, SRZ ;  /* 0x0000000000247805 */ /* 0x000fe4000001ff00 */
[----:B------:R-:W-:Y:S02]  /*0a70*/  CS2R R34, SRZ ;  /* 0x0000000000227805 */ /* 0x000fe4000001ff00 */
[----:B------:R1:W2:Y:S01]  /*0a80*/  @P1 LDG.E.EL.128 R48, desc[UR8][R2.64] ;  /* 0x0000000802301981 */ /* 0x0002a2000c2e1d00 */
[----:B0-----:R-:W-:-:S03]  /*0a90*/  CS2R R20, SRZ ;  /* 0x0000000000147805 */ /* 0x001fc6000001ff00 */
[----:B------:R-:W2:Y:S04]  /*0aa0*/  @P1 LDG.E.EL.128 R36, desc[UR8][R24.64] ;  /* 0x0000000818241981 */ /* 0x000ea8000c2e1d00 */
[----:B------:R0:W4:Y:S01]  /*0ab0*/  @P1 LDG.E.EL.128 R20, desc[UR8][R32.64] ;  /* 0x0000000820141981 */ /* 0x000122000c2e1d00 */
[----:B-1----:R-:W-:Y:S01]  /*0ac0*/  IMAD.WIDE R2, R160, 0x4, R82 ;  /* 0x00000004a0027825 */ /* 0x002fe200078e0252 */
[----:B0-----:R-:W-:-:S06]  /*0ad0*/  CS2R R32, SRZ ;  /* 0x0000000000207805 */ /* 0x001fcc000001ff00 */
[----:B------:R-:W4:Y:S01]  /*0ae0*/  @P1 LDG.E.EL.128 R32, desc[UR8][R2.64] ;  /* 0x0000000802201981 */ /* 0x000f22000c2e1d00 */
[----:B-----5:R-:W-:Y:S02]  /*0af0*/  SEL R44, R44, RZ, P1 ;  /* 0x000000ff2c2c7207 */ /* 0x020fe40000800000 */
[----:B------:R-:W-:Y:S02]  /*0b00*/  SEL R45, R45, RZ, P1 ;  /* 0x000000ff2d2d7207 */ /* 0x000fe40000800000 */
[----:B------:R-:W-:Y:S01]  /*0b10*/  SEL R46, R46, RZ, P1 ;  /* 0x000000ff2e2e7207 */ /* 0x000fe20000800000 */
[----:B------:R-:W-:Y:S02]  /*0b20*/  FADD R68, R44, 9.9999997473787516356e-06 ;  /* 0x3727c5ac2c447421 */ /* 0x000fe40000000000 */
[----:B------:R-:W-:Y:S02]  /*0b30*/  FADD R130, R45, 9.9999997473787516356e-06 ;  /* 0x3727c5ac2d827421 */ /* 0x000fe40000000000 */
[----:B------:R-:W-:-:S02]  /*0b40*/  FADD R129, R46, 9.9999997473787516356e-06 ;  /* 0x3727c5ac2e817421 */ /* 0x000fc40000000000 */
[----:B------:R-:W0:Y:S08]  /*0b50*/  MUFU.SQRT R68, R68 ;  /* 0x0000004400447308 */ /* 0x000e300000002000 */
[----:B------:R-:W1:Y:S08]  /*0b60*/  MUFU.SQRT R130, R130 ;  /* 0x0000008200827308 */ /* 0x000e700000002000 */
[----:B------:R-:W5:Y:S01]  /*0b70*/  MUFU.SQRT R129, R129 ;  /* 0x0000008100817308 */ /* 0x000f620000002000 */
[----:B0-----:R-:W-:-:S02]  /*0b80*/  FSETP.GT.AND P5, PT, R68, 8.50705917302346158658e+37, PT ;  /* 0x7e8000004400780b */ /* 0x001fc40003fa4000 */
[----:B------:R-:W-:Y:S02]  /*0b90*/  SEL R47, R47, RZ, P1 ;  /* 0x000000ff2f2f7207 */ /* 0x000fe40000800000 */
[----:B-1----:R-:W-:-:S03]  /*0ba0*/  FSETP.GT.AND P4, PT, R130, 8.50705917302346158658e+37, PT ;  /* 0x7e8000008200780b */ /* 0x002fc60003f84000 */
[----:B------:R-:W0:Y:S01]  /*0bb0*/  MUFU.SQRT R173, R173 ;  /* 0x000000ad00ad7308 */ /* 0x000e220000002000 */
[----:B-----5:R-:W-:Y:S01]  /*0bc0*/  FSETP.GT.AND P3, PT, R129, 8.50705917302346158658e+37, PT ;  /* 0x7e8000008100780b */ /* 0x020fe20003f64000 */
[----:B------:R-:W-:Y:S01]  /*0bd0*/  FADD R128, R47, 9.9999997473787516356e-06 ;  /* 0x3727c5ac2f807421 */ /* 0x000fe20000000000 */
[----:B------:R-:W-:-:S03]  /*0be0*/  FSETP.GEU.AND P6, PT, R68, 1.175494350822287508e-38, PT ;  /* 0x008000004400780b */ /* 0x000fc60003fce000 */
[----:B------:R-:W-:Y:S01]  /*0bf0*/  @P5 FMUL R68, R68, 0.25 ;  /* 0x3e80000044445820 */ /* 0x000fe20000400000 */
[----:B------:R-:W-:Y:S02]  /*0c00*/  FSEL R204, R80, 1, P5 ;  /* 0x3f80000050cc7808 */ /* 0x000fe40002800000 */
[C---:B------:R-:W-:Y:S01]  /*0c10*/  FSETP.GEU.AND P5, PT, R130.reuse, 1.175494350822287508e-38, PT ;  /* 0x008000008200780b */ /* 0x040fe20003fae000 */
[----:B------:R-:W-:Y:S01]  /*0c20*/  @P4 FMUL R130, R130, 0.25 ;  /* 0x3e80000082824820 */ /* 0x000fe20000400000 */
[C---:B------:R-:W-:Y:S01]  /*0c30*/  FSEL R203, R80.reuse, 1, P4 ;  /* 0x3f80000050cb7808 */ /* 0x040fe20002000000 */
[----:B------:R-:W1:Y:S01]  /*0c40*/  MUFU.SQRT R128, R128 ;  /* 0x0000008000807308 */ /* 0x000e620000002000 */
[C---:B------:R-:W-:Y:S02]  /*0c50*/  FSETP.GEU.AND P4, PT, R129.reuse, 1.175494350822287508e-38, PT ;  /* 0x008000008100780b */ /* 0x040fe40003f8e000 */
[----:B------:R-:W-:Y:S01]  /*0c60*/  FSEL R202, R80, 1, P3 ;  /* 0x3f80000050ca7808 */ /* 0x000fe20001800000 */
[----:B------:R-:W-:Y:S01]  /*0c70*/  @P3 FMUL R129, R129, 0.25 ;  /* 0x3e80000081813820 */ /* 0x000fe20000400000 */
[----:B0-----:R-:W-:-:S02]  /*0c80*/  FSETP.GEU.AND P3, PT, R173, 1.175494350822287508e-38, PT ;  /* 0x00800000ad00780b */ /* 0x001fc40003f6e000 */
[----:B---3--:R-:W-:-:S03]  /*0c90*/  SEL R93, R93, RZ, P1 ;  /* 0x000000ff5d5d7207 */ /* 0x008fc60000800000 */
[----:B------:R-:W-:-:S04]  /*0ca0*/  @P5 LOP3.LUT R69, R69, 0x80000000, RZ, 0xfc, !PT ;  /* 0x8000000045455812 */ /* 0x000fc800078efcff */
[----:B------:R-:W-:-:S04]  /*0cb0*/  LOP3.LUT R69, R69, 0xbfffffff, RZ, 0xc0, !PT ;  /* 0xbfffffff45457812 */ /* 0x000fc800078ec0ff */
[----:B------:R-:W-:Y:S02]  /*0cc0*/  @P3 LOP3.LUT R67, R67, 0x8000, RZ, 0xfc, !PT ;  /* 0x0000800043433812 */ /* 0x000fe400078efcff */
[----:B-1----:R-:W-:Y:S02]  /*0cd0*/  FSETP.GEU.AND P3, PT, R128, 1.175494350822287508e-38, PT ;  /* 0x008000008000780b */ /* 0x002fe40003f6e000 */
[----:B------:R-:W-:Y:S02]  /*0ce0*/  @P4 LOP3.LUT R69, R69, 0x40000000, RZ, 0xfc, !PT ;  /* 0x4000000045454812 */ /* 0x000fe400078efcff */
[----:B------:R-:W-:Y:S02]  /*0cf0*/  SEL R94, R94, RZ, P1 ;  /* 0x000000ff5e5e7207 */ /* 0x000fe40000800000 */
[----:B------:R-:W-:Y:S02]  /*0d00*/  SEL R95, R95, RZ, P1 ;  /* 0x000000ff5f5f7207 */ /* 0x000fe40000800000 */
[----:B------:R-:W-:-:S02]  /*0d10*/  LOP3.LUT R69, R69, 0xdfffffff, RZ, 0xc0, !PT ;  /* 0xdfffffff45457812 */ /* 0x000fc400078ec0ff */
[----:B------:R-:W-:Y:S02]  /*0d20*/  SEL R96, R96, RZ, P1 ;  /* 0x000000ff60607207 */ /* 0x000fe40000800000 */
[----:B------:R-:W-:Y:S02]  /*0d30*/  SEL R97, R97, RZ, P1 ;  /* 0x000000ff61617207 */ /* 0x000fe40000800000 */
[----:B------:R-:W-:Y:S02]  /*0d40*/  @P3 LOP3.LUT R69, R69, 0x20000000, RZ, 0xfc, !PT ;  /* 0x2000000045453812 */ /* 0x000fe400078efcff */
[----:B------:R-:W-:Y:S02]  /*0d50*/  SEL R98, R98, RZ, P1 ;  /* 0x000000ff62627207 */ /* 0x000fe40000800000 */
[----:B------:R-:W-:Y:S02]  /*0d60*/  SEL R99, R99, RZ, P1 ;  /* 0x000000ff63637207 */ /* 0x000fe40000800000 */
[----:B------:R-:W-:-:S02]  /*0d70*/  SEL R161, R43, RZ, P1 ;  /* 0x000000ff2ba17207 */ /* 0x000fc40000800000 */
[----:B--2---:R-:W-:Y:S02]  /*0d80*/  SEL R168, R38, RZ, P1 ;  /* 0x000000ff26a87207 */ /* 0x004fe40000800000 */
[----:B------:R-:W-:Y:S02]  /*0d90*/  SEL R27, R39, RZ, P1 ;  /* 0x000000ff271b7207 */ /* 0x000fe40000800000 */
[----:B------:R-:W0:Y:S01]  /*0da0*/  LDC.64 R38, c[0x0][0x250] ;  /* 0x00009400ff267b82 */ /* 0x000e220000000a00 */
[----:B----4-:R-:W-:Y:S02]  /*0db0*/  SEL R171, R20, RZ, P1 ;  /* 0x000000ff14ab7207 */ /* 0x010fe40000800000 */
[----:B------:R-:W-:Y:S02]  /*0dc0*/  SEL R166, R22, RZ, P1 ;  /* 0x000000ff16a67207 */ /* 0x000fe40000800000 */
[----:B------:R-:W-:Y:S01]  /*0dd0*/  SEL R22, R40, RZ, P1 ;  /* 0x000000ff28167207 */ /* 0x000fe20000800000 */
[----:B------:R-:W-:Y:S01]  /*0de0*/  VIADD R40, R174, 0xffffff80 ;  /* 0xffffff80ae287836 */ /* 0x000fe20000000000 */
[----:B------:R-:W-:Y:S01]  /*0df0*/  SEL R20, R32, RZ, P1 ;  /* 0x000000ff20147207 */ /* 0x000fe20000800000 */
[----:B------:R-:W-:Y:S01]  /*0e00*/  FADD R32, R93, 9.9999997473787516356e-06 ;  /* 0x3727c5ac5d207421 */ /* 0x000fe20000000000 */
[----:B------:R-:W-:Y:S01]  /*0e10*/  SEL R13, R33, RZ, P1 ;  /* 0x000000ff210d7207 */ /* 0x000fe20000800000 */
[----:B------:R-:W-:-:S02]  /*0e20*/  FADD R33, R94, 9.9999997473787516356e-06 ;  /* 0x3727c5ac5e217421 */ /* 0x000fc40000000000 */
[----:B------:R1:W-:Y:S01]  /*0e30*/  MUFU.SQRT R153, R32 ;  /* 0x0000002000997308 */ /* 0x0003e20000002000 */
[----:B------:R-:W-:Y:S01]  /*0e40*/  ISETP.GE.U32.AND P3, PT, R40, 0x100, PT ;  /* 0x000001002800780c */ /* 0x000fe20003f66070 */
[----:B-1----:R-:W-:-:S06]  /*0e50*/  FADD R32, R95, 9.9999997473787516356e-06 ;  /* 0x3727c5ac5f207421 */ /* 0x002fcc0000000000 */
[----:B------:R1:W-:Y:S01]  /*0e60*/  MUFU.SQRT R151, R33 ;  /* 0x0000002100977308 */ /* 0x0003e20000002000 */
[----:B------:R-:W-:-:S07]  /*0e70*/  ISETP.LT.AND P5, PT, R71, 0x64, !P3 ;  /* 0x000000644700780c */ /* 0x000fce0005fa1270 */
[----:B------:R2:W-:Y:S01]  /*0e80*/  MUFU.SQRT R150, R32 ;  /* 0x0000002000967308 */ /* 0x0005e20000002000 */
[----:B-1----:R-:W-:Y:S01]  /*0e90*/  FADD R33, R96, 9.9999997473787516356e-06 ;  /* 0x3727c5ac60217421 */ /* 0x002fe20000000000 */
[----:B--2---:R-:W-:-:S06]  /*0ea0*/  FADD R32, R97, 9.9999997473787516356e-06 ;  /* 0x3727c5ac61207421 */ /* 0x004fcc0000000000 */
[----:B------:R1:W-:Y:S01]  /*0eb0*/  MUFU.SQRT R149, R33 ;  /* 0x0000002100957308 */ /* 0x0003e20000002000 */
[----:B------:R-:W-:Y:S02]  /*0ec0*/  SEL R165, R21, RZ, P1 ;  /* 0x000000ff15a57207 */ /* 0x000fe40000800000 */
[----:B------:R-:W-:-:S05]  /*0ed0*/  SEL R2, R34, RZ, P1 ;  /* 0x000000ff22027207 */ /* 0x000fca0000800000 */
[----:B------:R2:W-:Y:S01]  /*0ee0*/  MUFU.SQRT R143, R32 ;  /* 0x00000020008f7308 */ /* 0x0005e20000002000 */
[----:B-1----:R-:W-:Y:S01]  /*0ef0*/  FADD R33, R98, 9.9999997473787516356e-06 ;  /* 0x3727c5ac62217421 */ /* 0x002fe20000000000 */
[----:B------:R-:W-:Y:S02]  /*0f00*/  SEL R3, R35, RZ, P1 ;  /* 0x000000ff23037207 */ /* 0x000fe40000800000 */
[----:B------:R-:W-:Y:S02]  /*0f10*/  CS2R R34, SRZ ;  /* 0x0000000000227805 */ /* 0x000fe4000001ff00 */
[----:B------:R-:W-:Y:S01]  /*0f20*/  SEL R21, R42, RZ, P1 ;  /* 0x000000ff2a157207 */ /* 0x000fe20000800000 */
[----:B--2---:R-:W-:Y:S01]  /*0f30*/  FADD R32, R99, 9.9999997473787516356e-06 ;  /* 0x3727c5ac63207421 */ /* 0x004fe20000000000 */
[----:B------:R-:W-:Y:S01]  /*0f40*/  MUFU.SQRT R142, R33 ;  /* 0x00000021008e7308 */ /* 0x000fe20000002000 */
[----:B0-----:R-:W-:-:S07]  /*0f50*/  IMAD.WIDE R42, R174, 0x4, R38 ;  /* 0x00000004ae2a7825 */ /* 0x001fce00078e0226 */
[----:B------:R0:W-:Y:S02]  /*0f60*/  MUFU.SQRT R141, R32 ;  /* 0x00000020008d7308 */ /* 0x0001e40000002000 */
[----:B0-----:R-:W-:-:S06]  /*0f70*/  CS2R R32, SRZ ;  /* 0x0000000000207805 */ /* 0x001fcc000001ff00 */
[----:B------:R0:W2:Y:S01]  /*0f80*/  @P5 LDG.E.EL.128 R32, desc[UR8][R42.64+-0x200] ;  /* 0xfffe00082a205981 */ /* 0x0000a2000c2e1d00 */
[----:B------:R-:W-:Y:S01]  /*0f90*/  SEL R15, R37, RZ, P1 ;  /* 0x000000ff250f7207 */ /* 0x000fe20000800000 */
[----:B0-----:R-:W-:Y:S01]  /*0fa0*/  IMAD.WIDE R42, R5, 0x4, R38 ;  /* 0x00000004052a7825 */ /* 0x001fe200078e0226 */
[----:B------:R-:W-:Y:S02]  /*0fb0*/  CS2R R44, SRZ ;  /* 0x00000000002c7805 */ /* 0x000fe4000001ff00 */
[----:B------:R-:W-:Y:S01]  /*0fc0*/  CS2R R46, SRZ ;  /* 0x00000000002e7805 */ /* 0x000fe2000001ff00 */
[----:B------:R-:W-:-:S05]  /*0fd0*/  IMAD.WIDE R10, R174, 0x4, R82 ;  /* 0x00000004ae0a7825 */ /* 0x000fca00078e0252 */
[----:B------:R-:W3:Y:S01]  /*0fe0*/  @P1 LDG.E.EL.128 R44, desc[UR8][R10.64] ;  /* 0x000000080a2c1981 */ /* 0x000ee2000c2e1d00 */
[----:B--2---:R-:W-:-:S05]  /*0ff0*/  SEL R32, R32, RZ, P5 ;  /* 0x000000ff20207207 */ /* 0x004fca0002800000 */
[----:B------:R-:W-:Y:S01]  /*1000*/  FADD R32, R32, 9.9999997473787516356e-06 ;  /* 0x3727c5ac20207421 */ /* 0x000fe20000000000 */
[----:B------:R-:W-:-:S03]  /*1010*/  SEL R33, R33, RZ, P5 ;  /* 0x000000ff21217207 */ /* 0x000fc60002800000 */
[----:B------:R0:W-:Y:S01]  /*1020*/  MUFU.SQRT R135, R32 ;  /* 0x0000002000877308 */ /* 0x0001e20000002000 */
[----:B------:R-:W-:Y:S01]  /*1030*/  SEL R35, R35, RZ, P5 ;  /* 0x000000ff23237207 */ /* 0x000fe20002800000 */
[----:B------:R-:W-:Y:S01]  /*1040*/  FADD R33, R33, 9.9999997473787516356e-06 ;  /* 0x3727c5ac21217421 */ /* 0x000fe20000000000 */
[----:B0-----:R-:W-:-:S05]  /*1050*/  SEL R32, R34, RZ, P5 ;  /* 0x000000ff22207207 */ /* 0x001fca0002800000 */
[----:B------:R-:W-:Y:S01]  /*1060*/  MUFU.SQRT R136, R33 ;  /* 0x0000002100887308 */ /* 0x000fe20000002000 */
[----:B------:R-:W-:Y:S01]  /*1070*/  FADD R32, R32, 9.9999997473787516356e-06 ;  /* 0x3727c5ac20207421 */ /* 0x000fe20000000000 */
[----:B------:R-:W-:Y:S01]  /*1080*/  FADD R37, R35, 9.9999997473787516356e-06 ;  /* 0x3727c5ac23257421 */ /* 0x000fe20000000000 */
[----:B------:R-:W-:-:S05]  /*1090*/  CS2R R34, SRZ ;  /* 0x0000000000227805 */ /* 0x000fca000001ff00 */
[----:B------:R0:W-:Y:S02]  /*10a0*/  MUFU.SQRT R137, R32 ;  /* 0x0000002000897308 */ /* 0x0001e40000002000 */
[----:B0-----:R-:W-:-:S06]  /*10b0*/  CS2R R32, SRZ ;  /* 0x0000000000207805 */ /* 0x001fcc000001ff00 */
[----:B------:R-:W2:Y:S01]  /*10c0*/  @P5 LDG.E.EL.128 R32, desc[UR8][R42.64+-0x200] ;  /* 0xfffe00082a205981 */ /* 0x000ea2000c2e1d00 */
[----:B------:R-:W-:Y:S01]  /*10d0*/  SEL R127, R113, RZ, P1 ;  /* 0x000000ff717f7207 */ /* 0x000fe20000800000 */
[----:B------:R-:W-:Y:S01]  /*10e0*/  MUFU.SQRT R138, R37 ;  /* 0x00000025008a7308 */ /* 0x000fe20000002000 */
[----:B------:R-:W-:Y:S02]  /*10f0*/  SEL R113, R118, RZ, P1 ;  /* 0x000000ff76717207 */ /* 0x000fe40000800000 */
[----:B------:R-:W-:Y:S02]  /*1100*/  SEL R19, R41, RZ, P1 ;  /* 0x000000ff29137207 */ /* 0x000fe40000800000 */
[----:B------:R-:W-:Y:S02]  /*1110*/  SEL R118, R30, RZ, P1 ;  /* 0x000000ff1e767207 */ /* 0x000fe40000800000 */
[----:B------:R-:W-:Y:S02]  /*1120*/  SEL R121, R28, RZ, P1 ;  /* 0x000000ff1c797207 */ /* 0x000fe40000800000 */
[----:B---3--:R-:W-:-:S02]  /*1130*/  SEL R30, R44, RZ, P1 ;  /* 0x000000ff2c1e7207 */ /* 0x008fc40000800000 */
[----:B------:R-:W-:Y:S01]  /*1140*/  SEL R28, R45, RZ, P1 ;  /* 0x000000ff2d1c7207 */ /* 0x000fe20000800000 */
[----:B------:R-:W-:Y:S01]  /*1150*/  IMAD.WIDE R44, R14, 0x4, R38 ;  /* 0x000000040e2c7825 */ /* 0x000fe200078e0226 */
        /* <DEDUP_REMOVED lines=14> */
[----:B------:R-:W-:-:S05]  /*1240*/  SEL R92, R92, RZ, P1 ;  /* 0x000000ff5c5c7207 */ /* 0x000fca0000800000 */
[----:B------:R-:W-:Y:S01]  /*1250*/  FADD R131, R92, 9.9999997473787516356e-06 ;  /* 0x3727c5ac5c837421 */ /* 0x000fe20000000000 */
[----:B------:R-:W-:-:S05]  /*1260*/  FSETP.GT.AND P2, PT, R173, 8.50705917302346158658e+37, PT ;  /* 0x7e800000ad00780b */ /* 0x000fca0003f44000 */
[----:B------:R-:W0:Y:S01]  /*1270*/  MUFU.SQRT R131, R131 ;  /* 0x0000008300837308 */ /* 0x000e220000002000 */
[----:B------:R-:W-:Y:S02]  /*1280*/  SEL R122, R112, RZ, P1 ;  /* 0x000000ff707a7207 */ /* 0x000fe40000800000 */
[----:B------:R-:W-:Y:S02]  /*1290*/  SEL R126, R114, RZ, P1 ;  /* 0x000000ff727e7207 */ /* 0x000fe40000800000 */
[----:B------:R-:W-:Y:S02]  /*12a0*/  FSEL R170, R170, 1, P2 ;  /* 0x3f800000aaaa7808 */ /* 0x000fe40001000000 */
[----:B------:R-:W-:Y:S01]  /*12b0*/  SEL R112, R119, RZ, P1 ;  /* 0x000000ff77707207 */ /* 0x000fe20000800000 */
[----:B------:R-:W-:Y:S01]  /*12c0*/  @P2 FMUL R173, R173, 0.25 ;  /* 0x3e800000adad2820 */ /* 0x000fe20000400000 */
[----:B------:R-:W-:Y:S02]  /*12d0*/  SEL R114, R117, RZ, P1 ;  /* 0x000000ff75727207 */ /* 0x000fe40000800000 */
[----:B------:R-:W-:-:S02]  /*12e0*/  FSETP.GT.AND P2, PT, R128, 8.50705917302346158658e+37, PT ;  /* 0x7e8000008000780b */ /* 0x000fc40003f44000 */
[----:B------:R-:W-:Y:S02]  /*12f0*/  SEL R117, R31, RZ, P1 ;  /* 0x000000ff1f757207 */ /* 0x000fe40000800000 */
[----:B------:R-:W-:Y:S02]  /*1300*/  SEL R119, R29, RZ, P1 ;  /* 0x000000ff1d777207 */ /* 0x000fe40000800000 */
[----:B------:R-:W-:Y:S02]  /*1310*/  SEL R163, R23, RZ, P1 ;  /* 0x000000ff17a37207 */ /* 0x000fe40000800000 */
[----:B------:R-:W-:Y:S02]  /*1320*/  SEL R88, R88, RZ, P1 ;  /* 0x000000ff58587207 */ /* 0x000fe40000800000 */
[----:B------:R-:W-:Y:S02]  /*1330*/  SEL R89, R89, RZ, P1 ;  /* 0x000000ff59597207 */ /* 0x000fe40000800000 */
[----:B------:R-:W-:-:S02]  /*1340*/  SEL R90, R90, RZ, P1 ;  /* 0x000000ff5a5a7207 */ /* 0x000fc40000800000 */
        /* <DEDUP_REMOVED lines=38> */
[----:B0-----:R-:W-:Y:S01]  /*15b0*/  FSETP.GT.AND P1, PT, R131, 8.50705917302346158658e+37, PT ;  /* 0x7e8000008300780b */ /* 0x001fe20003f24000 */
[----:B------:R-:W-:Y:S01]  /*15c0*/  MUFU.SQRT R43, R37 ;  /* 0x00000025002b7308 */ /* 0x000fe20000002000 */
[----:B------:R-:W-:-:S04]  /*15d0*/  IMAD.WIDE R38, R160, 0x4, R38 ;  /* 0x00000004a0267825 */ /* 0x000fc800078e0226 */
[----:B------:R-:W-:Y:S01]  /*15e0*/  @P2 FMUL R128, R128, 0.25 ;  /* 0x3e80000080802820 */ /* 0x000fe20000400000 */
[C---:B------:R-:W-:Y:S02]  /*15f0*/  FSEL R201, R80.reuse, 1, P2 ;  /* 0x3f80000050c97808 */ /* 0x040fe40001000000 */
[C---:B------:R-:W-:Y:S02]  /*1600*/  FSETP.GEU.AND P2, PT, R131.reuse, 1.175494350822287508e-38, PT ;  /* 0x008000008300780b */ /* 0x040fe40003f4e000 */
[----:B------:R-:W-:Y:S02]  /*1610*/  FSEL R200, R80, 1, P1 ;  /* 0x3f80000050c87808 */ /* 0x000fe40000800000 */
[----:B------:R-:W-:Y:S01]  /*1620*/  @P1 FMUL R131, R131, 0.25 ;  /* 0x3e80000083831820 */ /* 0x000fe20000400000 */
[----:B------:R-:W-:Y:S02]  /*1630*/  FSETP.GT.AND P1, PT, R153, 8.50705917302346158658e+37, PT ;  /* 0x7e8000009900780b */ /* 0x000fe40003f24000 */
[----:B------:R-:W-:-:S02]  /*1640*/  LOP3.LUT R69, R69, 0xefffffff, RZ, 0xc0, !PT ;  /* 0xefffffff45457812 */ /* 0x000fc400078ec0ff */
[----:B------:R-:W-:-:S04]  /*1650*/  FSEL R199, R80, 1, P1 ;  /* 0x3f80000050c77808 */ /* 0x000fc80000800000 */
[----:B------:R-:W-:Y:S02]  /*1660*/  @P2 LOP3.LUT R69, R69, 0x10000000, RZ, 0xfc, !PT ;  /* 0x1000000045452812 */ /* 0x000fe400078efcff */
[----:B------:R-:W-:-:S03]  /*1670*/  FSETP.GEU.AND P2, PT, R153, 1.175494350822287508e-38, PT ;  /* 0x008000009900780b */ /* 0x000fc60003f4e000 */
[----:B------:R-:W-:Y:S01]  /*1680*/  @P1 FMUL R153, R153, 0.25 ;  /* 0x3e80000099991820 */ /* 0x000fe20000400000 */
[----:B------:R-:W-:Y:S02]  /*1690*/  FSETP.GT.AND P1, PT, R151, 8.50705917302346158658e+37, PT ;  /* 0x7e8000009700780b */ /* 0x000fe40003f24000 */
[----:B------:R-:W-:Y:S02]  /*16a0*/  LOP3.LUT R69, R69, 0xf7ffffff, RZ, 0xc0, !PT ;  /* 0xf7ffffff45457812 */ /* 0x000fe400078ec0ff */
[----:B------:R-:W-:-:S05]  /*16b0*/  FSEL R198, R80, 1, P1 ;  /* 0x3f80000050c67808 */ /* 0x000fca0000800000 */
[----:B------:R-:W-:Y:S02]  /*16c0*/  @P2 LOP3.LUT R69, R69, 0x8000000, RZ, 0xfc, !PT ;  /* 0x0800000045452812 */ /* 0x000fe400078efcff */
[C---:B------:R-:W-:Y:S02]  /*16d0*/  FSETP.GEU.AND P2, PT, R151.reuse, 1.175494350822287508e-38, PT ;  /* 0x008000009700780b */ /* 0x040fe40003f4e000 */
[----:B------:R-:W-:Y:S01]  /*16e0*/  @P1 FMUL R151, R151, 0.25 ;  /* 0x3e80000097971820 */ /* 0x000fe20000400000 */
[----:B------:R-:W-:Y:S02]  /*16f0*/  FSETP.GT.AND P1, PT, R150, 8.50705917302346158658e+37, PT ;  /* 0x7e8000009600780b */ /* 0x000fe40003f24000 */
[----:B------:R-:W-:Y:S02]  /*1700*/  LOP3.LUT R69, R69, 0xfbffffff, RZ, 0xc0, !PT ;  /* 0xfbffffff45457812 */ /* 0x000fe400078ec0ff */
[----:B------:R-:W-:-:S06]  /*1710*/  FSEL R197, R80, 1, P1 ;  /* 0x3f80000050c57808 */ /* 0x000fcc0000800000 */
[----:B------:R-:W-:Y:S02]  /*1720*/  @P2 LOP3.LUT R69, R69, 0x4000000, RZ, 0xfc, !PT ;  /* 0x0400000045452812 */ /* 0x000fe400078efcff */
[C---:B------:R-:W-:Y:S01]  /*1730*/  FSETP.GEU.AND P2, PT, R150.reuse, 1.175494350822287508e-38, PT ;  /* 0x008000009600780b */ /* 0x040fe20003f4e000 */
[----:B------:R-:W-:Y:S01]  /*1740*/  @P1 FMUL R150, R150, 0.25 ;  /* 0x3e80000096961820 */ /* 0x000fe20000400000 */
[----:B------:R-:W-:Y:S02]  /*1750*/  FSETP.GT.AND P1, PT, R149, 8.50705917302346158658e+37, PT ;  /* 0x7e8000009500780b */ /* 0x000fe40003f24000 */
[----:B------:R-:W-:Y:S02]  /*1760*/  LOP3.LUT R69, R69, 0xfdffffff, RZ, 0xc0, !PT ;  /* 0xfdffffff45457812 */ /* 0x000fe400078ec0ff */
[----:B------:R-:W-:-:S07]  /*1770*/  FSEL R196, R80, 1, P1 ;  /* 0x3f80000050c47808 */ /* 0x000fce0000800000 */
        /* <DEDUP_REMOVED lines=23> */
[----:B------:R0:W2:Y:S01]  /*18f0*/  @P5 LDG.E.EL.128 R32, desc[UR8][R38.64+-0x200] ;  /* 0xfffe000826205981 */ /* 0x0000a2000c2e1d00 */
[----:B------:R-:W-:Y:S01]  /*1900*/  LOP3.LUT R69, R69, 0xff7fffff, RZ, 0xc0, !PT ;  /* 0xff7fffff45457812 */ /* 0x000fe200078ec0ff */
[----:B------:R-:W-:Y:S01]  /*1910*/  FADD R88, R88, 9.9999997473787516356e-06 ;  /* 0x3727c5ac58587421 */ /* 0x000fe20000000000 */
[----:B------:R-:W-:Y:S02]  /*1920*/  FSEL R194, R80, 1, P1 ;  /* 0x3f80000050c27808 */ /* 0x000fe40000800000 */
[----:B------:R-:W-:Y:S01]  /*1930*/  @P2 LOP3.LUT R69, R69, 0x800000, RZ, 0xfc, !PT ;  /* 0x0080000045452812 */ /* 0x000fe200078efcff */
[----:B------:R-:W1:Y:S01]  /*1940*/  MUFU.SQRT R140, R88 ;  /* 0x00000058008c7308 */ /* 0x000e620000002000 */
[C---:B------:R-:W-:Y:S01]  /*1950*/  FSETP.GEU.AND P2, PT, R142.reuse, 1.175494350822287508e-38, PT ;  /* 0x008000008e00780b */ /* 0x040fe20003f4e000 */
[----:B------:R-:W-:Y:S01]  /*1960*/  @P1 FMUL R142, R142, 0.25 ;  /* 0x3e8000008e8e1820 */ /* 0x000fe20000400000 */
[----:B------:R-:W-:Y:S01]  /*1970*/  FSETP.GT.AND P1, PT, R141, 8.50705917302346158658e+37, PT ;  /* 0x7e8000008d00780b */ /* 0x000fe20003f24000 */
[----:B------:R-:W-:Y:S01]  /*1980*/  FADD R89, R89, 9.9999997473787516356e-06 ;  /* 0x3727c5ac59597421 */ /* 0x000fe20000000000 */
[----:B------:R-:W-:Y:S01]  /*1990*/  LOP3.LUT R69, R69, 0xffbfffff, RZ, 0xc0, !PT ;  /* 0xffbfffff45457812 */ /* 0x000fe200078ec0ff */
[----:B------:R-:W-:Y:S01]  /*19a0*/  FADD R90, R90, 9.9999997473787516356e-06 ;  /* 0x3727c5ac5a5a7421 */ /* 0x000fe20000000000 */
[----:B------:R-:W-:Y:S01]  /*19b0*/  FSEL R193, R80, 1, P1 ;  /* 0x3f80000050c17808 */ /* 0x000fe20000800000 */
[----:B------:R-:W3:Y:S01]  /*19c0*/  MUFU.SQRT R134, R89 ;  /* 0x0000005900867308 */ /* 0x000ee20000002000 */
[----:B------:R-:W-:Y:S01]  /*19d0*/  FADD R91, R91, 9.9999997473787516356e-06 ;  /* 0x3727c5ac5b5b7421 */ /* 0x000fe20000000000 */
[----:B0-----:R-:W0:Y:S04]  /*19e0*/  LDC.64 R38, c[0x0][0x278] ;  /* 0x00009e00ff267b82 */ /* 0x001e280000000a00 */
[----:B------:R-:W-:-:S02]  /*19f0*/  @P2 LOP3.LUT R69, R69, 0x400000, RZ, 0xfc, !PT ;  /* 0x0040000045452812 */ /* 0x000fc400078efcff */
[C---:B------:R-:W-:Y:S01]  /*1a00*/  FSETP.GEU.AND P2, PT, R141.reuse, 1.175494350822287508e-38, PT ;  /* 0x008000008d00780b */ /* 0x040fe20003f4e000 */
[----:B------:R-:W-:Y:S01]  /*1a10*/  @P1 FMUL R141, R141, 0.25 ;  /* 0x3e8000008d8d1820 */ /* 0x000fe20000400000 */
[----:B-1----:R-:W-:Y:S02]  /*1a20*/  FSETP.GT.AND P1, PT, R140, 8.50705917302346158658e+37, PT ;  /* 0x7e8000008c00780b */ /* 0x002fe40003f24000 */
[----:B------:R-:W-:Y:S01]  /*1a30*/  LOP3.LUT R69, R69, 0xffdfffff, RZ, 0xc0, !PT ;  /* 0xffdfffff45457812 */ /* 0x000fe200078ec0ff */
[----:B------:R-:W1:Y:S01]  /*1a40*/  MUFU.SQRT R133, R90 ;  /* 0x0000005a00857308 */ /* 0x000e620000002000 */
[----:B------:R-:W-:-:S07]  /*1a50*/  FSEL R192, R80, 1, P1 ;  /* 0x3f80000050c07808 */ /* 0x000fce0000800000 */
[----:B------:R-:W-:Y:S02]  /*1a60*/  @P2 LOP3.LUT R69, R69, 0x200000, RZ, 0xfc, !PT ;  /* 0x0020000045452812 */ /* 0x000fe400078efcff */
[C---:B------:R-:W-:Y:S01]  /*1a70*/  FSETP.GEU.AND P2, PT, R140.reuse, 1.175494350822287508e-38, PT ;  /* 0x008000008c00780b */ /* 0x040fe20003f4e000 */
[----:B------:R-:W-:Y:S01]  /*1a80*/  @P1 FMUL R140, R140, 0.25 ;  /* 0x3e8000008c8c1820 */ /* 0x000fe20000400000 */
[----:B---3--:R-:W-:Y:S02]  /*1a90*/  FSETP.GT.AND P1, PT, R134, 8.50705917302346158658e+37, PT ;  /* 0x7e8000008600780b */ /* 0x008fe40003f24000 */
[----:B------:R-:W-:Y:S01]  /*1aa0*/  LOP3.LUT R69, R69, 0xffefffff, RZ, 0xc0, !PT ;  /* 0xffefffff45457812 */ /* 0x000fe200078ec0ff */
[----:B------:R-:W3:Y:S01]  /*1ab0*/  MUFU.SQRT R132, R91 ;  /* 0x0000005b00847308 */ /* 0x000ee20000002000 */
[----:B------:R-:W-:-:S07]  /*1ac0*/  FSEL R191, R80, 1, P1 ;  /* 0x3f80000050bf7808 */ /* 0x000fce0000800000 */
[----:B------:R-:W-:Y:S02]  /*1ad0*/  @P2 LOP3.LUT R69, R69, 0x100000, RZ, 0xfc, !PT ;  /* 0x0010000045452812 */ /* 0x000fe400078efcff */
[C---:B------:R-:W-:Y:S01]  /*1ae0*/  FSETP.GEU.AND P2, PT, R134.reuse, 1.175494350822287508e-38, PT ;  /* 0x008000008600780b */ /* 0x040fe20003f4e000 */
[----:B------:R-:W-:Y:S01]  /*1af0*/  @P1 FMUL R134, R134, 0.25 ;  /* 0x3e80000086861820 */ /* 0x000fe20000400000 */
[----:B-1----:R-:W-:Y:S02]  /*1b00*/  FSETP.GT.AND P1, PT, R133, 8.50705917302346158658e+37, PT ;  /* 0x7e8000008500780b */ /* 0x002fe40003f24000 */
[----:B------:R-:W-:Y:S02]  /*1b10*/  LOP3.LUT R69, R69, 0xfff7ffff, RZ, 0xc0, !PT ;  /* 0xfff7ffff45457812 */ /* 0x000fe400078ec0ff */
[----:B------:R-:W-:-:S07]  /*1b20*/  FSEL R190, R80, 1, P1 ;  /* 0x3f80000050be7808 */ /* 0x000fce0000800000 */
[----:B------:R-:W-:Y:S02]  /*1b30*/  @P2 LOP3.LUT R69, R69, 0x80000, RZ, 0xfc, !PT ;  /* 0x0008000045452812 */ /* 0x000fe400078efcff */
[C---:B------:R-:W-:Y:S01]  /*1b40*/  FSETP.GEU.AND P2, PT, R133.reuse, 1.175494350822287508e-38, PT ;  /* 0x008000008500780b */ /* 0x040fe20003f4e000 */
[----:B------:R-:W-:Y:S01]  /*1b50*/  @P1 FMUL R133, R133, 0.25 ;  /* 0x3e80000085851820 */ /* 0x000fe20000400000 */
[----:B---3--:R-:W-:Y:S02]  /*1b60*/  FSETP.GT.AND P1, PT, R132, 8.50705917302346158658e+37, PT ;  /* 0x7e8000008400780b */ /* 0x008fe40003f24000 */
        /* <DEDUP_REMOVED lines=60> */
[----:B------:R-:W-:Y:S01]  /*1f30*/  LOP3.LUT R69, R69, 0xfffffeff, RZ, 0xc0, !PT ;  /* 0xfffffeff45457812 */ /* 0x000fe200078ec0ff */
[----:B------:R-:W1:Y:S01]  /*1f40*/  MUFU.SQRT R47, R37 ;  /* 0x00000025002f7308 */ /* 0x000e620000002000 */
        /* <DEDUP_REMOVED lines=16> */
[----:B------:R-:W-:Y:S02]  /*2050*/  LOP3.LUT R69, R69, 0xffffffdf, RZ, 0xc0, !PT ;  /* 0xffffffdf45457812 */ /* 0x000fe400078ec0ff */
[----:B--2---:R-:W-:-:S05]  /*2060*/  SEL R32, R32, RZ, P5 ;  /* 0x000000ff20207207 */ /* 0x004fca0002800000 */
[----:B------:R-:W-:-:S04]  /*2070*/  FADD R32, R32, 9.9999997473787516356e-06 ;  /* 0x3727c5ac20207421 */ /* 0x000fc80000000000 */
[----:B------:R-:W1:Y:S01]  /*2080*/  MUFU.SQRT R49, R32 ;  /* 0x0000002000317308 */ /* 0x000e620000002000 */
[----:B------:R-:W-:-:S05]  /*2090*/  SEL R33, R33, RZ, P5 ;  /* 0x000000ff21217207 */ /* 0x000fca0002800000 */
[----:B------:R-:W-:-:S04]  /*20a0*/  FADD R33, R33, 9.9999997473787516356e-06 ;  /* 0x3727c5ac21217421 */ /* 0x000fc80000000000 */
[----:B------:R-:W2:Y:S01]  /*20b0*/  MUFU.SQRT R51, R33 ;  /* 0x0000002100337308 */ /* 0x000ea20000002000 */
[----:B------:R-:W-:Y:S02]  /*20c0*/  SEL R34, R34, RZ, P5 ;  /* 0x000000ff22227207 */ /* 0x000fe40002800000 */
[----:B-1----:R-:W-:-:S03]  /*20d0*/  FSETP.GT.AND P1, PT, R49, 8.50705917302346158658e+37, PT ;  /* 0x7e8000003100780b */ /* 0x002fc60003f24000 */
[----:B------:R-:W-:Y:S01]  /*20e0*/  FADD R34, R34, 9.9999997473787516356e-06 ;  /* 0x3727c5ac22227421 */ /* 0x000fe20000000000 */
[----:B------:R-:W-:Y:S02]  /*20f0*/  @P2 LOP3.LUT R69, R69, 0x20, RZ, 0xfc, !PT ;  /* 0x0000002045452812 */ /* 0x000fe400078efcff */
[----:B------:R-:W-:Y:S01]  /*2100*/  FSETP.GEU.AND P2, PT, R49, 1.175494350822287508e-38, PT ;  /* 0x008000003100780b */ /* 0x000fe20003f4e000 */
[----:B------:R-:W1:Y:S01]  /*2110*/  MUFU.SQRT R61, R34 ;  /* 0x00000022003d7308 */ /* 0x000e620000002000 */
[----:B------:R-:W-:Y:S02]  /*2120*/  FSEL R48, R80, 1, P1 ;  /* 0x3f80000050307808 */ /* 0x000fe40000800000 */
[----:B------:R-:W-:-:S03]  /*2130*/  SEL R35, R35, RZ, P5 ;  /* 0x000000ff23237207 */ /* 0x000fc60002800000 */
[----:B------:R-:W-:Y:S01]  /*2140*/  @P1 FMUL R49, R49, 0.25 ;  /* 0x3e80000031311820 */ /* 0x000fe20000400000 */
[----:B--2---:R-:W-:Y:S02]  /*2150*/  FSETP.GT.AND P1, PT, R51, 8.50705917302346158658e+37, PT ;  /* 0x7e8000003300780b */ /* 0x004fe40003f24000 */
[----:B------:R-:W-:Y:S01]  /*2160*/  LOP3.LUT R69, R69, 0xffffffef, RZ, 0xc0, !PT ;  /* 0xffffffef45457812 */ /* 0x000fe200078ec0ff */
[----:B------:R-:W-:Y:S01]  /*2170*/  FADD R37, R35, 9.9999997473787516356e-06 ;  /* 0x3727c5ac23257421 */ /* 0x000fe20000000000 */
[----:B------:R-:W-:Y:S02]  /*2180*/  FSEL R50, R80, 1, P1 ;  /* 0x3f80000050327808 */ /* 0x000fe40000800000 */
[----:B------:R-:W-:Y:S01]  /*2190*/  @P2 LOP3.LUT R69, R69, 0x10, RZ, 0xfc, !PT ;  /* 0x0000001045452812 */ /* 0x000fe200078efcff */
[----:B------:R-:W2:Y:S01]  /*21a0*/  MUFU.SQRT R63, R37 ;  /* 0x00000025003f7308 */ /* 0x000ea20000002000 */
[----:B------:R-:W-:-:S05]  /*21b0*/  FSETP.GEU.AND P2, PT, R51, 1.175494350822287508e-38, PT ;  /* 0x008000003300780b */ /* 0x000fca0003f4e000 */
[----:B------:R-:W-:Y:S01]  /*21c0*/  @P1 FMUL R51, R51, 0.25 ;  /* 0x3e80000033331820 */ /* 0x000fe20000400000 */
[----:B-1----:R-:W-:Y:S02]  /*21d0*/  FSETP.GT.AND P1, PT, R61, 8.50705917302346158658e+37, PT ;  /* 0x7e8000003d00780b */ /* 0x002fe40003f24000 */
[----:B------:R-:W-:Y:S02]  /*21e0*/  LOP3.LUT R69, R69, 0xfffffff7, RZ, 0xc0, !PT ;  /* 0xfffffff745457812 */ /* 0x000fe400078ec0ff */
[----:B------:R-:W-:-:S03]  /*21f0*/  FSEL R60, R80, 1, P1 ;  /* 0x3f800000503c7808 */ /* 0x000fc60000800000 */
[----:B------:R-:W-:Y:S02]  /*2200*/  @P2 LOP3.LUT R69, R69, 0x8, RZ, 0xfc, !PT ;  /* 0x0000000845452812 */ /* 0x000fe400078efcff */
[----:B------:R-:W-:-:S04]  /*2210*/  FSETP.GEU.AND P2, PT, R61, 1.175494350822287508e-38, PT ;  /* 0x008000003d00780b */ /* 0x000fc80003f4e000 */
[----:B------:R-:W-:Y:S01]  /*2220*/  @P1 FMUL R61, R61, 0.25 ;  /* 0x3e8000003d3d1820 */ /* 0x000fe20000400000 */
[----:B--2---:R-:W-:Y:S02]  /*2230*/  FSETP.GT.AND P1, PT, R63, 8.50705917302346158658e+37, PT ;  /* 0x7e8000003f00780b */ /* 0x004fe40003f24000 */
[----:B------:R-:W-:Y:S02]  /*2240*/  LOP3.LUT R69, R69, 0xfffffffb, RZ, 0xc0, !PT ;  /* 0xfffffffb45457812 */ /* 0x000fe400078ec0ff */
[----:B------:R-:W-:Y:S02]  /*2250*/  LOP3.LUT R55, R174, 0xffffffc0, RZ, 0xc0, !PT ;  /* 0xffffffc0ae377812 */ /* 0x000fe400078ec0ff */
[----:B------:R-:W-:Y:S02]  /*2260*/  FSEL R62, R80, 1, P1 ;  /* 0x3f800000503e7808 */ /* 0x000fe40000800000 */
[----:B------:R-:W-:Y:S02]  /*2270*/  @P2 LOP3.LUT R69, R69, 0x4, RZ, 0xfc, !PT ;  /* 0x0000000445452812 */ /* 0x000fe400078efcff */
[----:B------:R-:W-:-:S03]  /*2280*/  FSETP.GEU.AND P2, PT, R63, 1.175494350822287508e-38, PT ;  /* 0x008000003f00780b */ /* 0x000fc60003f4e000 */
[----:B------:R-:W-:Y:S01]  /*2290*/  @P1 FMUL R63, R63, 0.25 ;  /* 0x3e8000003f3f1820 */ /* 0x000fe20000400000 */
[----:B------:R-:W-:-:S04]  /*22a0*/  ISETP.NE.AND P1, PT, R55, 0x180, PT ;  /* 0x000001803700780c */ /* 0x000fc80003f25270 */
[----:B------:R-:W-:Y:S02]  /*22b0*/  ISETP.LT.AND P4, PT, R71, 0x64, !P1 ;  /* 0x000000644700780c */ /* 0x000fe40004f81270 */
[----:B------:R-:W-:Y:S02]  /*22c0*/  CS2R R32, SRZ ;  /* 0x0000000000207805 */ /* 0x000fe4000001ff00 */
[----:B------:R-:W-:Y:S01]  /*22d0*/  CS2R R34, SRZ ;  /* 0x0000000000227805 */ /* 0x000fe2000001ff00 */
[----:B0-----:R-:W-:-:S08]  /*22e0*/  IMAD.WIDE R52, R160, 0x4, R38 ;  /* 0x00000004a0347825 */ /* 0x001fd000078e0226 */
[----:B------:R0:W2:Y:S02]  /*22f0*/  @P4 LDG.E.EL.128 R32, desc[UR8][R52.64+-0x600] ;  /* 0xfffa000834204981 */ /* 0x0000a4000c2e1d00 */
[----:B0-----:R-:W-:Y:S01]  /*2300*/  IMAD.WIDE R52, R174, 0x4, R38 ;  /* 0x00000004ae347825 */ /* 0x001fe200078e0226 */
[----:B--2---:R-:W-:Y:S02]  /*2310*/  SEL R32, R32, RZ, P4 ;  /* 0x000000ff20207207 */ /* 0x004fe40002000000 */
[----:B------:R-:W-:Y:S02]  /*2320*/  SEL R33, R33, RZ, P4 ;  /* 0x000000ff21217207 */ /* 0x000fe40002000000 */
[----:B------:R-:W-:Y:S01]  /*2330*/  SEL R34, R34, RZ, P4 ;  /* 0x000000ff22227207 */ /* 0x000fe20002000000 */
[----:B------:R-:W-:Y:S01]  /*2340*/  FADD R32, R32, 9.9999997473787516356e-06 ;  /* 0x3727c5ac20207421 */ /* 0x000fe20000000000 */
[----:B------:R-:W-:Y:S01]  /*2350*/  SEL R35, R35, RZ, P4 ;  /* 0x000000ff23237207 */ /* 0x000fe20002000000 */
[----:B------:R-:W-:-:S02]  /*2360*/  FADD R33, R33, 9.9999997473787516356e-06 ;  /* 0x3727c5ac21217421 */ /* 0x000fc40000000000 */
[----:B------:R-:W-:Y:S01]  /*2370*/  FADD R34, R34, 9.9999997473787516356e-06 ;  /* 0x3727c5ac22227421 */ /* 0x000fe20000000000 */
[----:B------:R-:W0:Y:S01]  /*2380*/  MUFU.SQRT R78, R32 ;  /* 0x00000020004e7308 */ /* 0x000e220000002000 */
[----:B------:R-:W-:-:S07]  /*2390*/  FADD R55, R35, 9.9999997473787516356e-06 ;  /* 0x3727c5ac23377421 */ /* 0x000fce0000000000 */
[----:B------:R1:W2:Y:S08]  /*23a0*/  MUFU.SQRT R152, R33 ;  /* 0x0000002100987308 */ /* 0x0002b00000002000 */
[----:B------:R3:W4:Y:S01]  /*23b0*/  MUFU.SQRT R73, R34 ;  /* 0x0000002200497308 */ /* 0x0007220000002000 */
[----:B-1----:R-:W-:Y:S02]  /*23c0*/  CS2R R32, SRZ ;  /* 0x0000000000207805 */ /* 0x002fe4000001ff00 */
[----:B---3--:R-:W-:-:S06]  /*23d0*/  CS2R R34, SRZ ;  /* 0x0000000000227805 */ /* 0x008fcc000001ff00 */
[----:B------:R1:W3:Y:S01]  /*23e0*/  @P4 LDG.E.EL.128 R32, desc[UR8][R52.64+-0x600] ;  /* 0xfffa000834204981 */ /* 0x0002e2000c2e1d00 */
[----:B------:R-:W5:Y:S01]  /*23f0*/  MUFU.SQRT R75, R55 ;  /* 0x00000037004b7308 */ /* 0x000f620000002000 */
[----:B-1----:R-:W-:Y:S01]  /*2400*/  IMAD.WIDE R52, R5, 0x4, R38 ;  /* 0x0000000405347825 */ /* 0x002fe200078e0226 */
[----:B---3--:R-:W-:-:S05]  /*2410*/  SEL R32, R32, RZ, P4 ;  /* 0x000000ff20207207 */ /* 0x008fca0002000000 */
[----:B------:R-:W-:Y:S01]  /*2420*/  FADD R32, R32, 9.9999997473787516356e-06 ;  /* 0x3727c5ac20207421 */ /* 0x000fe20000000000 */
[----:B------:R-:W-:-:S03]  /*2430*/  SEL R33, R33, RZ, P4 ;  /* 0x000000ff21217207 */ /* 0x000fc60002000000 */
[----:B------:R1:W3:Y:S01]  /*2440*/  MUFU.SQRT R76, R32 ;  /* 0x00000020004c7308 */ /* 0x0002e20000002000 */
[----:B------:R-:W-:Y:S01]  /*2450*/  SEL R35, R35, RZ, P4 ;  /* 0x000000ff23237207 */ /* 0x000fe20002000000 */
[----:B------:R-:W-:Y:S01]  /*2460*/  FADD R33, R33, 9.9999997473787516356e-06 ;  /* 0x3727c5ac21217421 */ /* 0x000fe20000000000 */
[----:B-1----:R-:W-:-:S05]  /*2470*/  SEL R32, R34, RZ, P4 ;  /* 0x000000ff22207207 */ /* 0x002fca0002000000 */
[----:B------:R-:W1:Y:S01]  /*2480*/  MUFU.SQRT R80, R33 ;  /* 0x0000002100507308 */ /* 0x000e620000002000 */
[----:B------:R-:W-:Y:S01]  /*2490*/  FADD R32, R32, 9.9999997473787516356e-06 ;  /* 0x3727c5ac20207421 */ /* 0x000fe20000000000 */
[----:B------:R-:W-:Y:S01]  /*24a0*/  FADD R55, R35, 9.9999997473787516356e-06 ;  /* 0x3727c5ac23377421 */ /* 0x000fe20000000000 */
[----:B------:R-:W-:-:S05]  /*24b0*/  CS2R R34, SRZ ;  /* 0x0000000000227805 */ /* 0x000fca000001ff00 */
[----:B------:R0:W1:Y:S02]  /*24c0*/  MUFU.SQRT R81, R32 ;  /* 0x0000002000517308 */ /* 0x0000640000002000 */
[----:B0-----:R-:W-:-:S06]  /*24d0*/  CS2R R32, SRZ ;  /* 0x0000000000207805 */ /* 0x001fcc000001ff00 */
[----:B------:R-:W3:Y:S01]  /*24e0*/  @P4 LDG.E.EL.128 R32, desc[UR8][R52.64+-0x600] ;  /* 0xfffa000834204981 */ /* 0x000ee2000c2e1d00 */
[----:B------:R-:W-:Y:S01]  /*24f0*/  IMAD.WIDE R38, R14, 0x4, R38 ;  /* 0x000000040e267825 */ /* 0x000fe200078e0226 */
[----:B------:R-:W-:-:S04]  /*2500*/  LOP3.LUT R69, R69, 0xfffffffd, RZ, 0xc0, !PT ;  /* 0xfffffffd45457812 */ /* 0x000fc800078ec0ff */
[----:B------:R-:W-:Y:S02]  /*2510*/  @P2 LOP3.LUT R69, R69, 0x2, RZ, 0xfc, !PT ;  /* 0x0000000245452812 */ /* 0x000fe400078efcff */
[C---:B------:R-:W-:Y:S02]  /*2520*/  FSETP.GT.AND P2, PT, R78.reuse, 8.50705917302346158658e+37, PT ;  /* 0x7e8000004e00780b */ /* 0x040fe40003f44000 */
[----:B------:R-:W-:Y:S02]  /*2530*/  P2R R37, PR, RZ, 0x2 ;  /* 0x00000002ff257803 */ /* 0x000fe40000000000 */
[----:B------:R-:W-:Y:S02]  /*2540*/  FSETP.GEU.AND P1, PT, R78, 1.175494350822287508e-38, PT ;  /* 0x008000004e00780b */ /* 0x000fe40003f2e000 */
[----:B------:R-:W-:-:S07]  /*2550*/  FSEL R77, R228, 1, P2 ;  /* 0x3f800000e44d7808 */ /* 0x000fce0001000000 */
[----:B------:R-:W-:Y:S01]  /*2560*/  @P2 FMUL R78, R78, 0.25 ;  /* 0x3e8000004e4e2820 */ /* 0x000fe20000400000 */
[----:B--2---:R-:W-:Y:S02]  /*2570*/  FSETP.GT.AND P2, PT, R152, 8.50705917302346158658e+37, PT ;  /* 0x7e8000009800780b */ /* 0x004fe40003f44000 */
[----:B------:R-:W-:Y:S02]  /*2580*/  LOP3.LUT R69, R69, 0xfffffffe, RZ, 0xc0, !PT ;  /* 0xfffffffe45457812 */ /* 0x000fe400078ec0ff */
[----:B------:R-:W-:Y:S02]  /*2590*/  FSEL R79, R228, 1, P2 ;  /* 0x3f800000e44f7808 */ /* 0x000fe40001000000 */
[----:B------:R-:W-:Y:S02]  /*25a0*/  @P1 LOP3.LUT R69, R69, 0x1, RZ, 0xfc, !PT ;  /* 0x0000000145451812 */ /* 0x000fe400078efcff */
[----:B------:R-:W-:-:S05]  /*25b0*/  FSETP.GEU.AND P1, PT, R152, 1.175494350822287508e-38, PT ;  /* 0x008000009800780b */ /* 0x000fca0003f2e000 */
[----:B------:R-:W-:Y:S01]  /*25c0*/  @P2 FMUL R152, R152, 0.25 ;  /* 0x3e80000098982820 */ /* 0x000fe20000400000 */
[----:B----4-:R-:W-:Y:S02]  /*25d0*/  FSETP.GT.AND P2, PT, R73, 8.50705917302346158658e+37, PT ;  /* 0x7e8000004900780b */ /* 0x010fe40003f44000 */
[----:B------:R-:W-:Y:S02]  /*25e0*/  LOP3.LUT R67, R67, 0x7fffffff, RZ, 0xc0, !PT ;  /* 0x7fffffff43437812 */ /* 0x000fe400078ec0ff */
[----:B------:R-:W-:-:S03]  /*25f0*/  FSEL R72, R228, 1, P2 ;  /* 0x3f800000e4487808 */ /* 0x000fc60001000000 */
[----:B------:R-:W-:Y:S02]  /*2600*/  @P1 LOP3.LUT R67, R67, 0x80000000, RZ, 0xfc, !PT ;  /* 0x8000000043431812 */ /* 0x000fe400078efcff */
[----:B------:R-:W-:-:S04]  /*2610*/  FSETP.GEU.AND P1, PT, R73, 1.175494350822287508e-38, PT ;  /* 0x008000004900780b */ /* 0x000fc80003f2e000 */
[----:B------:R-:W-:Y:S01]  /*2620*/  @P2 FMUL R73, R73, 0.25 ;  /* 0x3e80000049492820 */ /* 0x000fe20000400000 */
[----:B-----5:R-:W-:Y:S02]  /*2630*/  FSETP.GT.AND P2, PT, R75, 8.50705917302346158658e+37, PT ;  /* 0x7e8000004b00780b */ /* 0x020fe40003f44000 */
[----:B------:R-:W-:Y:S02]  /*2640*/  LOP3.LUT R67, R67, 0xbfffffff, RZ, 0xc0, !PT ;  /* 0xbfffffff43437812 */ /* 0x000fe400078ec0ff */
[----:B------:R-:W-:-:S04]  /*2650*/  FSEL R74, R228, 1, P2 ;  /* 0x3f800000e44a7808 */ /* 0x000fc80001000000 */
[----:B------:R-:W-:Y:S02]  /*2660*/  @P1 LOP3.LUT R67, R67, 0x40000000, RZ, 0xfc, !PT ;  /* 0x4000000043431812 */ /* 0x000fe400078efcff */
[----:B------:R-:W-:-:S03]  /*2670*/  FSETP.GEU.AND P1, PT, R75, 1.175494350822287508e-38, PT ;  /* 0x008000004b00780b */ /* 0x000fc60003f2e000 */
[----:B------:R-:W-:Y:S01]  /*2680*/  @P2 FMUL R75, R75, 0.25 ;  /* 0x3e8000004b4b2820 */ /* 0x000fe20000400000 */
[----:B---3--:R-:W-:-:S05]  /*2690*/  SEL R32, R32, RZ, P4 ;  /* 0x000000ff20207207 */ /* 0x008fca0002000000 */
        /* <DEDUP_REMOVED lines=13> */
[----:B------:R-:W-:Y:S02]  /*2770*/  FSETP.GT.AND P2, PT, R76, 8.50705917302346158658e+37, PT ;  /* 0x7e8000004c00780b */ /* 0x000fe40003f44000 */
[----:B------:R-:W-:Y:S02]  /*2780*/  LOP3.LUT R67, R67, 0xdfffffff, RZ, 0xc0, !PT ;  /* 0xdfffffff43437812 */ /* 0x000fe400078ec0ff */
[----:B------:R-:W-:Y:S02]  /*2790*/  FSEL R242, R228, 1, P2 ;  /* 0x3f800000e4f27808 */ /* 0x000fe40001000000 */
[----:B------:R-:W-:Y:S02]  /*27a0*/  @P1 LOP3.LUT R67, R67, 0x20000000, RZ, 0xfc, !PT ;  /* 0x2000000043431812 */ /* 0x000fe400078efcff */
[C---:B------:R-:W-:Y:S01]  /*27b0*/  FSETP.GEU.AND P1, PT, R76.reuse, 1.175494350822287508e-38, PT ;  /* 0x008000004c00780b */ /* 0x040fe20003f2e000 */
[----:B------:R-:W3:Y:S01]  /*27c0*/  MUFU.SQRT R82, R55 ;  /* 0x0000003700527308 */ /* 0x000ee20000002000 */
[----:B0-----:R-:W0:Y:S03]  /*27d0*/  LDC.64 R38, c[0x0][0x2a0] ;  /* 0x0000a800ff267b82 */ /* 0x001e260000000a00 */
[----:B------:R-:W-:Y:S01]  /*27e0*/  @P2 FMUL R76, R76, 0.25 ;  /* 0x3e8000004c4c2820 */ /* 0x000fe20000400000 */
[----:B-1----:R-:W-:-:S02]  /*27f0*/  FSETP.GT.AND P2, PT, R80, 8.50705917302346158658e+37, PT ;  /* 0x7e8000005000780b */ /* 0x002fc40003f44000 */
[----:B------:R-:W-:Y:S02]  /*2800*/  LOP3.LUT R67, R67, 0xefffffff, RZ, 0xc0, !PT ;  /* 0xefffffff43437812 */ /* 0x000fe400078ec0ff */
[----:B------:R-:W-:-:S03]  /*2810*/  FSEL R241, R228, 1, P2 ;  /* 0x3f800000e4f17808 */ /* 0x000fc60001000000 */
[----:B------:R-:W-:Y:S02]  /*2820*/  @P1 LOP3.LUT R67, R67, 0x10000000, RZ, 0xfc, !PT ;  /* 0x1000000043431812 */ /* 0x000fe400078efcff */
[----:B------:R-:W-:-:S04]  /*2830*/  FSETP.GEU.AND P1, PT, R80, 1.175494350822287508e-38, PT ;  /* 0x008000005000780b */ /* 0x000fc80003f2e000 */
[----:B------:R-:W-:Y:S01]  /*2840*/  @P2 FMUL R80, R80, 0.25 ;  /* 0x3e80000050502820 */ /* 0x000fe20000400000 */
[----:B------:R-:W-:Y:S02]  /*2850*/  FSETP.GT.AND P2, PT, R81, 8.50705917302346158658e+37, PT ;  /* 0x7e8000005100780b */ /* 0x000fe40003f44000 */
[----:B------:R-:W-:Y:S02]  /*2860*/  LOP3.LUT R67, R67, 0xf7ffffff, RZ, 0xc0, !PT ;  /* 0xf7ffffff43437812 */ /* 0x000fe400078ec0ff */
[----:B------:R-:W-:-:S04]  /*2870*/  FSEL R240, R228, 1, P2 ;  /* 0x3f800000e4f07808 */ /* 0x000fc80001000000 */
[----:B------:R-:W-:Y:S02]  /*2880*/  @P1 LOP3.LUT R67, R67, 0x8000000, RZ, 0xfc, !PT ;  /* 0x0800000043431812 */ /* 0x000fe400078efcff */
[----:B------:R-:W-:-:S03]  /*2890*/  FSETP.GEU.AND P1, PT, R81, 1.175494350822287508e-38, PT ;  /* 0x008000005100780b */ /* 0x000fc60003f2e000 */
[----:B------:R-:W-:Y:S01]  /*28a0*/  @P2 FMUL R81, R81, 0.25 ;  /* 0x3e80000051512820 */ /* 0x000fe20000400000 */
[----:B---3--:R-:W-:Y:S02]  /*28b0*/  FSETP.GT.AND P2, PT, R82, 8.50705917302346158658e+37, PT ;  /* 0x7e8000005200780b */ /* 0x008fe40003f44000 */
        /* <DEDUP_REMOVED lines=30> */
[----:B------:R-:W-:-:S11]  /*2aa0*/  LOP3.LUT R67, R67, 0xffdfffff, RZ, 0xc0, !PT ;  /* 0xffdfffff43437812 */ /* 0x000fd600078ec0ff */
[----:B------:R-:W-:-:S04]  /*2ab0*/  @P1 LOP3.LUT R67, R67, 0x200000, RZ, 0xfc, !PT ;  /* 0x0020000043431812 */ /* 0x000fc800078efcff */
[----:B------:R-:W-:Y:S01]  /*2ac0*/  LOP3.LUT R67, R67, 0xffefffff, RZ, 0xc0, !PT ;  /* 0xffefffff43437812 */ /* 0x000fe200078ec0ff */
[----:B0-----:R-:W-:Y:S01]  /*2ad0*/  IMAD.WIDE R52, R174, 0x4, R38 ;  /* 0x00000004ae347825 */ /* 0x001fe200078e0226 */
[----:B--2---:R-:W-:-:S05]  /*2ae0*/  SEL R32, R32, RZ, P4 ;  /* 0x000000ff20207207 */ /* 0x004fca0002000000 */
[----:B------:R-:W-:-:S04]  /*2af0*/  FADD R32, R32, 9.9999997473787516356e-06 ;  /* 0x3727c5ac20207421 */ /* 0x000fc80000000000 */
[----:B------:R0:W1:Y:S01]  /*2b00*/  MUFU.SQRT R94, R32 ;  /* 0x00000020005e7308 */ /* 0x0000620000002000 */
[----:B------:R-:W-:-:S05]  /*2b10*/  SEL R33, R33, RZ, P4 ;  /* 0x000000ff21217207 */ /* 0x000fca0002000000 */
[----:B------:R-:W-:-:S04]  /*2b20*/  FADD R33, R33, 9.9999997473787516356e-06 ;  /* 0x3727c5ac21217421 */ /* 0x000fc80000000000 */
[----:B------:R-:W2:Y:S01]  /*2b30*/  MUFU.SQRT R95, R33 ;  /* 0x00000021005f7308 */ /* 0x000ea20000002000 */
[----:B0-----:R-:W-:Y:S02]  /*2b40*/  SEL R32, R34, RZ, P4 ;  /* 0x000000ff22207207 */ /* 0x001fe40002000000 */
[----:B-1----:R-:W-:-:S03]  /*2b50*/  FSETP.GT.AND P2, PT, R94, 8.50705917302346158658e+37, PT ;  /* 0x7e8000005e00780b */ /* 0x002fc60003f44000 */
[----:B------:R-:W-:Y:S01]  /*2b60*/  FADD R32, R32, 9.9999997473787516356e-06 ;  /* 0x3727c5ac20207421 */ /* 0x000fe20000000000 */
[----:B------:R-:W-:Y:S02]  /*2b70*/  FSETP.GEU.AND P1, PT, R94, 1.175494350822287508e-38, PT ;  /* 0x008000005e00780b */ /* 0x000fe40003f2e000 */
[----:B------:R-:W-:Y:S01]  /*2b80*/  FSEL R85, R228, 1, P2 ;  /* 0x3f800000e4557808 */ /* 0x000fe20001000000 */
[----:B------:R-:W0:Y:S01]  /*2b90*/  MUFU.SQRT R230, R32 ;  /* 0x0000002000e67308 */ /* 0x000e220000002000 */
[----:B------:R-:W-:-:S05]  /*2ba0*/  SEL R35, R35, RZ, P4 ;  /* 0x000000ff23237207 */ /* 0x000fca0002000000 */
[----:B------:R-:W-:Y:S01]  /*2bb0*/  @P2 FMUL R94, R94, 0.25 ;  /* 0x3e8000005e5e2820 */ /* 0x000fe20000400000 */
[----:B--2---:R-:W-:Y:S01]  /*2bc0*/  FSETP.GT.AND P2, PT, R95, 8.50705917302346158658e+37, PT ;  /* 0x7e8000005f00780b */ /* 0x004fe20003f44000 */
[----:B------:R-:W-:Y:S02]  /*2bd0*/  FADD R55, R35, 9.9999997473787516356e-06 ;  /* 0x3727c5ac23377421 */ /* 0x000fe40000000000 */
[----:B------:R-:W-:Y:S02]  /*2be0*/  @P1 LOP3.LUT R67, R67, 0x100000, RZ, 0xfc, !PT ;  /* 0x0010000043431812 */ /* 0x000fe400078efcff */
[----:B------:R-:W-:Y:S01]  /*2bf0*/  FSETP.GEU.AND P1, PT, R95, 1.175494350822287508e-38, PT ;  /* 0x008000005f00780b */ /* 0x000fe20003f2e000 */
[----:B------:R-:W1:Y:S01]  /*2c00*/  MUFU.SQRT R232, R55 ;  /* 0x0000003700e87308 */ /* 0x000e620000002000 */
[----:B------:R-:W-:-:S06]  /*2c10*/  FSEL R84, R228, 1, P2 ;  /* 0x3f800000e4547808 */ /* 0x000fcc0001000000 */
[----:B------:R-:W-:Y:S01]  /*2c20*/  @P2 FMUL R95, R95, 0.25 ;  /* 0x3e8000005f5f2820 */ /* 0x000fe20000400000 */
[----:B0-----:R-:W-:Y:S02]  /*2c30*/  FSETP.GT.AND P2, PT, R230, 8.50705917302346158658e+37, PT ;  /* 0x7e800000e600780b */ /* 0x001fe40003f44000 */
[----:B------:R-:W-:Y:S02]  /*2c40*/  LOP3.LUT R67, R67, 0xfff7ffff, RZ, 0xc0, !PT ;  /* 0xfff7ffff43437812 */ /* 0x000fe400078ec0ff */
[----:B------:R-:W-:Y:S02]  /*2c50*/  FSEL R252, R228, 1, P2 ;  /* 0x3f800000e4fc7808 */ /* 0x000fe40001000000 */
[----:B------:R-:W-:Y:S02]  /*2c60*/  @P1 LOP3.LUT R67, R67, 0x80000, RZ, 0xfc, !PT ;  /* 0x0008000043431812 */ /* 0x000fe400078efcff */
        /* <DEDUP_REMOVED lines=8> */
[----:B------:R-:W-:Y:S02]  /*2cf0*/  ISETP.GT.AND P2, PT, R174, 0x1bf, !P0 ;  /* 0x000001bfae00780c */ /* 0x000fe40004744270 */
[----:B------:R-:W-:Y:S02]  /*2d00*/  CS2R R32, SRZ ;  /* 0x0000000000207805 */ /* 0x000fe4000001ff00 */
[----:B------:R-:W-:-:S09]  /*2d10*/  CS2R R34, SRZ ;  /* 0x0000000000227805 */ /* 0x000fd2000001ff00 */
[----:B------:R0:W2:Y:S02]  /*2d20*/  @P2 LDG.E.EL.128 R32, desc[UR8][R52.64+-0x700] ;  /* 0xfff9000834202981 */ /* 0x0000a4000c2e1d00 */
[----:B0-----:R-:W-:Y:S01]  /*2d30*/  IMAD.WIDE R52, R5, 0x4, R38 ;  /* 0x0000000405347825 */ /* 0x001fe200078e0226 */
[----:B--2---:R-:W-:-:S05]  /*2d40*/  SEL R32, R32, RZ, P2 ;  /* 0x000000ff20207207 */ /* 0x004fca0001000000 */
[----:B------:R-:W-:Y:S01]  /*2d50*/  FADD R32, R32, 9.9999997473787516356e-06 ;  /* 0x3727c5ac20207421 */ /* 0x000fe20000000000 */
[----:B------:R-:W-:-:S03]  /*2d60*/  SEL R33, R33, RZ, P2 ;  /* 0x000000ff21217207 */ /* 0x000fc60001000000 */
[----:B------:R0:W1:Y:S01]  /*2d70*/  MUFU.SQRT R238, R32 ;  /* 0x0000002000ee7308 */ /* 0x0000620000002000 */
[----:B------:R-:W-:Y:S01]  /*2d80*/  SEL R35, R35, RZ, P2 ;  /* 0x000000ff23237207 */ /* 0x000fe20001000000 */
[----:B------:R-:W-:Y:S01]  /*2d90*/  FADD R33, R33, 9.9999997473787516356e-06 ;  /* 0x3727c5ac21217421 */ /* 0x000fe20000000000 */
[----:B0-----:R-:W-:-:S05]  /*2da0*/  SEL R32, R34, RZ, P2 ;  /* 0x000000ff22207207 */ /* 0x001fca0001000000 */
[----:B------:R-:W0:Y:S01]  /*2db0*/  MUFU.SQRT R239, R33 ;  /* 0x0000002100ef7308 */ /* 0x000e220000002000 */
[----:B------:R-:W-:Y:S01]  /*2dc0*/  FADD R32, R32, 9.9999997473787516356e-06 ;  /* 0x3727c5ac20207421 */ /* 0x000fe20000000000 */
[----:B------:R-:W-:Y:S01]  /*2dd0*/  FADD R55, R35, 9.9999997473787516356e-06 ;  /* 0x3727c5ac23377421 */ /* 0x000fe20000000000 */
[----:B------:R-:W-:-:S05]  /*2de0*/  CS2R R34, SRZ ;  /* 0x0000000000227805 */ /* 0x000fca000001ff00 */
[----:B------:R2:W3:Y:S02]  /*2df0*/  MUFU.SQRT R243, R32 ;  /* 0x0000002000f37308 */ /* 0x0004e40000002000 */
[----:B--2---:R-:W-:-:S06]  /*2e00*/  CS2R R32, SRZ ;  /* 0x0000000000207805 */ /* 0x004fcc000001ff00 */
[----:B------:R2:W4:Y:S01]  /*2e10*/  @P2 LDG.E.EL.128 R32, desc[UR8][R52.64+-0x700] ;  /* 0xfff9000834202981 */ /* 0x000522000c2e1d00 */
[----:B------:R-:W5:Y:S01]  /*2e20*/  MUFU.SQRT R245, R55 ;  /* 0x0000003700f57308 */ /* 0x000f620000002000 */
[----:B--2---:R-:W-:Y:S01]  /*2e30*/  IMAD.WIDE R52, R14, 0x4, R38 ;  /* 0x000000040e347825 */ /* 0x004fe200078e0226 */
[----:B----4-:R-:W-:-:S05]  /*2e40*/  SEL R32, R32, RZ, P2 ;  /* 0x000000ff20207207 */ /* 0x010fca0001000000 */
[----:B------:R-:W-:Y:S01]  /*2e50*/  FADD R32, R32, 9.9999997473787516356e-06 ;  /* 0x3727c5ac20207421 */ /* 0x000fe20000000000 */
[----:B------:R-:W-:-:S03]  /*2e60*/  SEL R33, R33, RZ, P2 ;  /* 0x000000ff21217207 */ /* 0x000fc60001000000 */
[----:B------:R2:W4:Y:S01]  /*2e70*/  MUFU.SQRT R244, R32 ;  /* 0x0000002000f47308 */ /* 0x0005220000002000 */
[----:B------:R-:W-:Y:S01]  /*2e80*/  SEL R35, R35, RZ, P2 ;  /* 0x000000ff23237207 */ /* 0x000fe20001000000 */
[----:B------:R-:W-:Y:S01]  /*2e90*/  FADD R33, R33, 9.9999997473787516356e-06 ;  /* 0x3727c5ac21217421 */ /* 0x000fe20000000000 */
[----:B--2---:R-:W-:-:S05]  /*2ea0*/  SEL R32, R34, RZ, P2 ;  /* 0x000000ff22207207 */ /* 0x004fca0001000000 */
[----:B------:R-:W2:Y:S01]  /*2eb0*/  MUFU.SQRT R231, R33 ;  /* 0x0000002100e77308 */ /* 0x000ea20000002000 */
[----:B------:R-:W-:Y:S01]  /*2ec0*/  FADD R32, R32, 9.9999997473787516356e-06 ;  /* 0x3727c5ac20207421 */ /* 0x000fe20000000000 */
[----:B------:R-:W-:Y:S01]  /*2ed0*/  FADD R55, R35, 9.9999997473787516356e-06 ;  /* 0x3727c5ac23377421 */ /* 0x000fe20000000000 */
[----:B------:R-:W-:-:S05]  /*2ee0*/  CS2R R34, SRZ ;  /* 0x0000000000227805 */ /* 0x000fca000001ff00 */
[----:B------:R0:W1:Y:S02]  /*2ef0*/  MUFU.SQRT R93, R32 ;  /* 0x00000020005d7308 */ /* 0x0000640000002000 */
[----:B0-----:R-:W-:-:S06]  /*2f00*/  CS2R R32, SRZ ;  /* 0x0000000000207805 */ /* 0x001fcc000001ff00 */
[----:B------:R-:W2:Y:S01]  /*2f10*/  @P2 LDG.E.EL.128 R32, desc[UR8][R52.64+-0x700] ;  /* 0xfff9000834202981 */ /* 0x000ea2000c2e1d00 */
[----:B------:R-:W-:Y:S01]  /*2f20*/  IMAD.WIDE R38, R160, 0x4, R38 ;  /* 0x00000004a0267825 */ /* 0x000fe200078e0226 */
[----:B------:R-:W-:Y:S02]  /*2f30*/  @P6 LOP3.LUT R70, R70, 0x1, RZ, 0xfc, !PT ;  /* 0x0000000146466812 */ /* 0x000fe400078efcff */
[C---:B-1----:R-:W-:Y:S02]  /*2f40*/  FSETP.GT.AND P6, PT, R238.reuse, 8.50705917302346158658e+37, PT ;  /* 0x7e800000ee00780b */ /* 0x042fe40003fc4000 */
[----:B------:R-:W-:Y:S02]  /*2f50*/  P2R R57, PR, RZ, 0x1 ;  /* 0x00000001ff397803 */ /* 0x000fe40000000000 */
[----:B------:R-:W-:Y:S02]  /*2f60*/  FSETP.GEU.AND P0, PT, R238, 1.175494350822287508e-38, PT ;  /* 0x00800000ee00780b */ /* 0x000fe40003f0e000 */
[----:B------:R-:W-:-:S02]  /*2f70*/  LOP3.LUT R67, R67, 0xfffdffff, RZ, 0xc0, !PT ;  /* 0xfffdffff43437812 */ /* 0x000fc400078ec0ff */
[----:B------:R-:W-:-:S05]  /*2f80*/  FSEL R236, R228, 1, P6 ;  /* 0x3f800000e4ec7808 */ /* 0x000fca0003000000 */
[----:B------:R-:W-:Y:S01]  /*2f90*/  @P6 FMUL R238, R238, 0.25 ;  /* 0x3e800000eeee6820 */ /* 0x000fe20000400000 */
[----:B------:R-:W-:Y:S02]  /*2fa0*/  FSETP.GT.AND P6, PT, R239, 8.50705917302346158658e+37, PT ;  /* 0x7e800000ef00780b */ /* 0x000fe40003fc4000 */
[----:B------:R-:W-:-:S04]  /*2fb0*/  @P1 LOP3.LUT R67, R67, 0x20000, RZ, 0xfc, !PT ;  /* 0x0002000043431812 */ /* 0x000fc800078efcff */
[----:B------:R-:W-:Y:S02]  /*2fc0*/  LOP3.LUT R67, R67, 0xfffeffff, RZ, 0xc0, !PT ;  /* 0xfffeffff43437812 */ /* 0x000fe400078ec0ff */
[----:B------:R-:W-:Y:S02]  /*2fd0*/  FSEL R235, R228, 1, P6 ;  /* 0x3f800000e4eb7808 */ /* 0x000fe40003000000 */
[----:B------:R-:W-:Y:S02]  /*2fe0*/  @P0 LOP3.LUT R67, R67, 0x10000, RZ, 0xfc, !PT ;  /* 0x0001000043430812 */ /* 0x000fe400078efcff */
[C---:B------:R-:W-:Y:S01]  /*2ff0*/  FSETP.GEU.AND P0, PT, R239.reuse, 1.175494350822287508e-38, PT ;  /* 0x00800000ef00780b */ /* 0x040fe20003f0e000 */
[----:B------:R-:W-:Y:S01]  /*3000*/  @P6 FMUL R239, R239, 0.25 ;  /* 0x3e800000efef6820 */ /* 0x000fe20000400000 */
[----:B---3--:R-:W-:Y:S02]  /*3010*/  FSETP.GT.AND P6, PT, R243, 8.50705917302346158658e+37, PT ;  /* 0x7e800000f300780b */ /* 0x008fe40003fc4000 */
[----:B------:R-:W-:-:S02]  /*3020*/  LOP3.LUT R67, R67, 0xffffbfff, RZ, 0xc0, !PT ;  /* 0xffffbfff43437812 */ /* 0x000fc400078ec0ff */
[----:B------:R-:W-:-:S07]  /*3030*/  FSEL R234, R228, 1, P6 ;  /* 0x3f800000e4ea7808 */ /* 0x000fce0003000000 */
[----:B------:R-:W-:Y:S02]  /*3040*/  @P0 LOP3.LUT R67, R67, 0x4000, RZ, 0xfc, !PT ;  /* 0x0000400043430812 */ /* 0x000fe400078efcff */
[C---:B------:R-:W-:Y:S01]  /*3050*/  FSETP.GEU.AND P0, PT, R243.reuse, 1.175494350822287508e-38, PT ;  /* 0x00800000f300780b */ /* 0x040fe20003f0e000 */
[----:B------:R-:W-:Y:S01]  /*3060*/  @P6 FMUL R243, R243, 0.25 ;  /* 0x3e800000f3f36820 */ /* 0x000fe20000400000 */
[----:B-----5:R-:W-:Y:S02]  /*3070*/  FSETP.GT.AND P6, PT, R245, 8.50705917302346158658e+37, PT ;  /* 0x7e800000f500780b */ /* 0x020fe40003fc4000 */
[----:B------:R-:W-:Y:S02]  /*3080*/  LOP3.LUT R67, R67, 0xffffdfff, RZ, 0xc0, !PT ;  /* 0xffffdfff43437812 */ /* 0x000fe400078ec0ff */
[----:B------:R-:W-:-:S07]  /*3090*/  FSEL R233, R228, 1, P6 ;  /* 0x3f800000e4e97808 */ /* 0x000fce0003000000 */
[----:B------:R-:W-:Y:S02]  /*30a0*/  @P0 LOP3.LUT R67, R67, 0x2000, RZ, 0xfc, !PT ;  /* 0x0000200043430812 */ /* 0x000fe400078efcff */
[C---:B------:R-:W-:Y:S01]  /*30b0*/  FSETP.GEU.AND P0, PT, R245.reuse, 1.175494350822287508e-38, PT ;  /* 0x00800000f500780b */ /* 0x040fe20003f0e000 */
[----:B------:R-:W-:Y:S01]  /*30c0*/  @P6 FMUL R245, R245, 0.25 ;  /* 0x3e800000f5f56820 */ /* 0x000fe20000400000 */
[----:B----4-:R-:W-:Y:S02]  /*30d0*/  FSETP.GT.AND P6, PT, R244, 8.50705917302346158658e+37, PT ;  /* 0x7e800000f400780b */ /* 0x010fe40003fc4000 */
        /* <DEDUP_REMOVED lines=14> */
[----:B------:R-:W-:Y:S02]  /*31c0*/  LOP3.LUT R67, R67, 0xffffefff, RZ, 0xc0, !PT ;  /* 0xffffefff43437812 */ /* 0x000fe400078ec0ff */
[----:B------:R-:W-:Y:S02]  /*31d0*/  FSEL R215, R228, 1, P6 ;  /* 0x3f800000e4d77808 */ /* 0x000fe40003000000 */
[----:B------:R-:W-:Y:S02]  /*31e0*/  @P0 LOP3.LUT R67, R67, 0x1000, RZ, 0xfc, !PT ;  /* 0x0000100043430812 */ /* 0x000fe400078efcff */
[C---:B------:R-:W-:Y:S01]  /*31f0*/  FSETP.GEU.AND P0, PT, R244.reuse, 1.175494350822287508e-38, PT ;  /* 0x00800000f400780b */ /* 0x040fe20003f0e000 */
[----:B------:R-:W-:Y:S01]  /*3200*/  @P6 FMUL R244, R244, 0.25 ;  /* 0x3e800000f4f46820 */ /* 0x000fe20000400000 */
[----:B------:R-:W-:Y:S02]  /*3210*/  FSETP.GT.AND P6, PT, R231, 8.50705917302346158658e+37, PT ;  /* 0x7e800000e700780b */ /* 0x000fe40003fc4000 */
[----:B------:R-:W-:Y:S01]  /*3220*/  LOP3.LUT R67, R67, 0xfffff7ff, RZ, 0xc0, !PT ;  /* 0xfffff7ff43437812 */ /* 0x000fe200078ec0ff */
[----:B------:R-:W0:Y:S01]  /*3230*/  MUFU.SQRT R86, R55 ;  /* 0x0000003700567308 */ /* 0x000e220000002000 */
        /* <DEDUP_REMOVED lines=10> */
[----:B0-----:R-:W-:Y:S02]  /*32e0*/  FSETP.GT.AND P6, PT, R86, 8.50705917302346158658e+37, PT ;  /* 0x7e8000005600780b */ /* 0x001fe40003fc4000 */
        /* <DEDUP_REMOVED lines=24> */
[C---:B0-----:R-:W-:Y:S02]  /*3470*/  FSETP.GT.AND P6, PT, R97.reuse, 8.50705917302346158658e+37, PT ;  /* 0x7e8000006100780b */ /* 0x041fe40003fc4000 */
[----:B------:R-:W-:Y:S02]  /*3480*/  P2R R56, PR, RZ, 0x10 ;  /* 0x00000010ff387803 */ /* 0x000fe40000000000 */
[----:B------:R-:W-:Y:S02]  /*3490*/  FSETP.GEU.AND P4, PT, R97, 1.175494350822287508e-38, PT ;  /* 0x008000006100780b */ /* 0x000fe40003f8e000 */
[----:B------:R-:W-:-:S07]  /*34a0*/  FSEL R100, R228, 1, P6 ;  /* 0x3f800000e4647808 */ /* 0x000fce0003000000 */
[----:B------:R-:W-:Y:S01]  /*34b0*/  @P6 FMUL R97, R97, 0.25 ;  /* 0x3e80000061616820 */ /* 0x000fe20000400000 */
[----:B------:R-:W-:Y:S02]  /*34c0*/  P2R R54, PR, RZ, 0x20 ;  /* 0x00000020ff367803 */ /* 0x000fe40000000000 */
[----:B------:R-:W-:Y:S02]  /*34d0*/  P2R R36, PR, RZ, 0x8 ;  /* 0x00000008ff247803 */ /* 0x000fe40000000000 */
[----:B--2---:R-:W-:-:S05]  /*34e0*/  SEL R32, R32, RZ, P2 ;  /* 0x000000ff20207207 */ /* 0x004fca0001000000 */
[----:B------:R-:W-:-:S04]  /*34f0*/  FADD R32, R32, 9.9999997473787516356e-06 ;  /* 0x3727c5ac20207421 */ /* 0x000fc80000000000 */
[----:B------:R-:W0:Y:S01]  /*3500*/  MUFU.SQRT R99, R32 ;  /* 0x0000002000637308 */ /* 0x000e220000002000 */
[----:B------:R-:W-:-:S05]  /*3510*/  SEL R33, R33, RZ, P2 ;  /* 0x000000ff21217207 */ /* 0x000fca0001000000 */
[----:B------:R-:W-:-:S04]  /*3520*/  FADD R33, R33, 9.9999997473787516356e-06 ;  /* 0x3727c5ac21217421 */ /* 0x000fc80000000000 */
[----:B------:R-:W1:Y:S01]  /*3530*/  MUFU.SQRT R98, R33 ;  /* 0x0000002100627308 */ /* 0x000e620000002000 */
[----:B------:R-:W-:Y:S02]  /*3540*/  SEL R34, R34, RZ, P2 ;  /* 0x000000ff22227207 */ /* 0x000fe40001000000 */
[----:B0-----:R-:W-:-:S03]  /*3550*/  FSETP.GT.AND P6, PT, R99, 8.50705917302346158658e+37, PT ;  /* 0x7e8000006300780b */ /* 0x001fc60003fc4000 */
[----:B------:R-:W-:Y:S01]  /*3560*/  FADD R34, R34, 9.9999997473787516356e-06 ;  /* 0x3727c5ac22227421 */ /* 0x000fe20000000000 */
[----:B------:R-:W-:Y:S02]  /*3570*/  FSETP.GEU.AND P1, PT, R99, 1.175494350822287508e-38, PT ;  /* 0x008000006300780b */ /* 0x000fe40003f2e000 */
[----:B------:R-:W-:Y:S01]  /*3580*/  FSEL R101, R228, 1, P6 ;  /* 0x3f800000e4657808 */ /* 0x000fe20003000000 */
[----:B------:R-:W0:Y:S01]  /*3590*/  MUFU.SQRT R96, R34 ;  /* 0x0000002200607308 */ /* 0x000e220000002000 */
[----:B------:R-:W-:-:S05]  /*35a0*/  SEL R35, R35, RZ, P2 ;  /* 0x000000ff23237207 */ /* 0x000fca0001000000 */
[----:B------:R-:W-:Y:S01]  /*35b0*/  @P6 FMUL R99, R99, 0.25 ;  /* 0x3e80000063636820 */ /* 0x000fe20000400000 */
[C---:B-1----:R-:W-:Y:S01]  /*35c0*/  FSETP.GT.AND P6, PT, R98.reuse, 8.50705917302346158658e+37, PT ;  /* 0x7e8000006200780b */ /* 0x042fe20003fc4000 */
[----:B------:R-:W-:Y:S01]  /*35d0*/  FADD R35, R35, 9.9999997473787516356e-06 ;  /* 0x3727c5ac23237421 */ /* 0x000fe20000000000 */
[----:B------:R-:W-:Y:S02]  /*35e0*/  FSETP.GEU.AND P5, PT, R98, 1.175494350822287508e-38, PT ;  /* 0x008000006200780b */ /* 0x000fe40003fae000 */
[----:B------:R-:W-:Y:S01]  /*35f0*/  FSEL R102, R228, 1, P6 ;  /* 0x3f800000e4667808 */ /* 0x000fe20003000000 */
[----:B------:R-:W1:Y:S08]  /*3600*/  MUFU.SQRT R229, R35 ;  /* 0x0000002300e57308 */ /* 0x000e700000002000 */
[----:B------:R-:W-:Y:S01]  /*3610*/  @P6 FMUL R98, R98, 0.25 ;  /* 0x3e80000062626820 */ /* 0x000fe20000400000 */
[----:B0-----:R-:W-:-:S02]  /*3620*/  FSETP.GT.AND P6, PT, R96, 8.50705917302346158658e+37, PT ;  /* 0x7e8000006000780b */ /* 0x001fc40003fc4000 */
[----:B------:R-:W-:Y:S02]  /*3630*/  FSETP.GEU.AND P3, PT, R96, 1.175494350822287508e-38, PT ;  /* 0x008000006000780b */ /* 0x000fe40003f6e000 */
[----:B------:R-:W-:-:S09]  /*3640*/  FSEL R103, R228, 1, P6 ;  /* 0x3f800000e4677808 */ /* 0x000fd20003000000 */
[----:B------:R-:W-:Y:S01]  /*3650*/  @P6 FMUL R96, R96, 0.25 ;  /* 0x3e80000060606820 */ /* 0x000fe20000400000 */
[----:B-1----:R-:W-:-:S04]  /*3660*/  FSETP.GEU.AND P6, PT, R229, 1.175494350822287508e-38, PT ;  /* 0x00800000e500780b */ /* 0x002fc80003fce000 */
[----:B------:R-:W-:Y:S02]  /*3670*/  P2R R71, PR, RZ, 0x40 ;  /* 0x00000040ff477803 */ /* 0x000fe40000000000 */
[----:B------:R-:W-:-:S04]  /*3680*/  LOP3.LUT P6, RZ, R69, 0x80000, RZ, 0xc0, !PT ;  /* 0x0008000045ff7812 */ /* 0x000fc800078cc0ff */
        /* <DEDUP_REMOVED lines=13> */
[----:B------:R-:W-:-:S13]  /*3760*/  LOP3.LUT P6, RZ, R69, 0x4000000, RZ, 0xc0, !PT ;  /* 0x0400000045ff7812 */ /* 0x000fda00078cc0ff */
[----:B------:R-:W-:Y:S01]  /*3770*/  @!P6 FMUL R151, R151, 16777216 ;  /* 0x4b8000009797e820 */ /* 0x000fe20000400000 */
[----:B------:R-:W-:Y:S01]  /*3780*/  @!P6 FMUL R198, R198, 16777216 ;  /* 0x4b800000c6c6e820 */ /* 0x000fe20000400000 */
[----:B------:R-:W-:-:S13]  /*3790*/  ISETP.NE.AND P6, PT, R34, RZ, PT ;  /* 0x000000ff2200720c */ /* 0x000fda0003fc5270 */
        /* <DEDUP_REMOVED lines=17> */
[----:B------:R-:W-:Y:S02]  /*38b0*/  ISETP.NE.AND P6, PT, R59, RZ, PT ;  /* 0x000000ff3b00720c */ /* 0x000fe40003fc5270 */
[----:B------:R-:W-:Y:S02]  /*38c0*/  P2R R32, PR, RZ, 0x2 ;  /* 0x00000002ff207803 */ /* 0x000fe40000000000 */
[----:B------:R-:W-:-:S09]  /*38d0*/  LOP3.LUT P1, RZ, R70, 0x1, RZ, 0xc0, !PT ;  /* 0x0000000146ff7812 */ /* 0x000fd2000782c0ff */
[----:B------:R-:W-:Y:S01]  /*38e0*/  @!P6 FMUL R134, R134, 16777216 ;  /* 0x4b8000008686e820 */ /* 0x000fe20000400000 */
[----:B------:R-:W-:Y:S01]  /*38f0*/  @!P6 FMUL R191, R191, 16777216 ;  /* 0x4b800000bfbfe820 */ /* 0x000fe20000400000 */
        /* <DEDUP_REMOVED lines=36> */
[----:B------:R-:W-:-:S09]  /*3b40*/  P2R R52, PR, RZ, 0x10 ;  /* 0x00000010ff347803 */ /* 0x000fd20000000000 */
[----:B------:R-:W-:Y:S01]  /*3b50*/  @!P6 FMUL R61, R61, 16777216 ;  /* 0x4b8000003d3de820 */ /* 0x000fe20000400000 */
[----:B------:R-:W-:Y:S01]  /*3b60*/  @!P6 FMUL R60, R60, 16777216 ;  /* 0x4b8000003c3ce820 */ /* 0x000fe20000400000 */
[----:B------:R-:W-:Y:S02]  /*3b70*/  ISETP.NE.AND P6, PT, R59, RZ, PT ;  /* 0x000000ff3b00720c */ /* 0x000fe40003fc5270 */
[----:B------:R-:W-:Y:S02]  /*3b80*/  P2R R33, PR, RZ, 0x20 ;  /* 0x00000020ff217803 */ /* 0x000fe40000000000 */
[----:B------:R-:W-:Y:S02]  /*3b90*/  P2R R105, PR, RZ, 0x8 ;  /* 0x00000008ff697803 */ /* 0x000fe40000000000 */
[C---:B------:R-:W-:Y:S02]  /*3ba0*/  LOP3.LUT P0, RZ, R69.reuse, 0x40000000, RZ, 0xc0, !PT ;  /* 0x4000000045ff7812 */ /* 0x040fe4000780c0ff */
[----:B------:R-:W-:-:S02]  /*3bb0*/  LOP3.LUT P4, RZ, R69, 0x80000000, RZ, 0xc0, !PT ;  /* 0x8000000045ff7812 */ /* 0x000fc4000788c0ff */
[----:B------:R-:W-:Y:S02]  /*3bc0*/  LOP3.LUT P5, RZ, R69, 0x10000000, RZ, 0xc0, !PT ;  /* 0x1000000045ff7812 */ /* 0x000fe400078ac0ff */
[----:B------:R-:W-:Y:S01]  /*3bd0*/  FSETP.GT.AND P3, PT, R229, 8.50705917302346158658e+37, PT ;  /* 0x7e800000e500780b */ /* 0x000fe20003f64000 */
[----:B------:R-:W-:Y:S01]  /*3be0*/  @!P6 FMUL R63, R63, 16777216 ;  /* 0x4b8000003f3fe820 */ /* 0x000fe20000400000 */
[----:B------:R-:W-:Y:S01]  /*3bf0*/  @!P6 FMUL R62, R62, 16777216 ;  /* 0x4b8000003e3ee820 */ /* 0x000fe20000400000 */
[----:B------:R-:W-:Y:S01]  /*3c00*/  ISETP.NE.AND P6, PT, R70, RZ, PT ;  /* 0x000000ff4600720c */ /* 0x000fe20003fc5270 */
[----:B------:R-:W-:Y:S01]  /*3c10*/  @!P1 FMUL R68, R68, 16777216 ;  /* 0x4b80000044449820 */ /* 0x000fe20000400000 */
[----:B------:R-:W-:Y:S01]  /*3c20*/  P2R R104, PR, RZ, 0x4 ;  /* 0x00000004ff687803 */ /* 0x000fe20000000000 */
[----:B------:R-:W-:Y:S01]  /*3c30*/  @!P1 FMUL R204, R204, 16777216 ;  /* 0x4b800000cccc9820 */ /* 0x000fe20000400000 */
[----:B------:R-:W-:Y:S01]  /*3c40*/  FSEL R228, R228, 1, P3 ;  /* 0x3f800000e4e47808 */ /* 0x000fe20001800000 */
[----:B------:R-:W-:Y:S01]  /*3c50*/  @!P0 FMUL R129, R129, 16777216 ;  /* 0x4b80000081818820 */ /* 0x000fe20000400000 */
[----:B------:R-:W-:Y:S01]  /*3c60*/  @!P4 FMUL R130, R130, 16777216 ;  /* 0x4b8000008282c820 */ /* 0x000fe20000400000 */
[----:B------:R-:W-:Y:S01]  /*3c70*/  @!P4 FMUL R203, R203, 16777216 ;  /* 0x4b800000cbcbc820 */ /* 0x000fe20000400000 */
[----:B------:R-:W-:Y:S01]  /*3c80*/  @!P0 FMUL R202, R202, 16777216 ;  /* 0x4b800000caca8820 */ /* 0x000fe20000400000 */
[----:B------:R-:W-:Y:S01]  /*3c90*/  @!P5 FMUL R131, R131, 16777216 ;  /* 0x4b8000008383d820 */ /* 0x000fe20000400000 */
[----:B------:R-:W-:Y:S01]  /*3ca0*/  @P3 FMUL R229, R229, 0.25 ;  /* 0x3e800000e5e53820 */ /* 0x000fe20000400000 */
[----:B------:R-:W-:Y:S01]  /*3cb0*/  @!P5 FMUL R200, R200, 16777216 ;  /* 0x4b800000c8c8d820 */ /* 0x000fe20000400000 */
[----:B------:R-:W-:-:S02]  /*3cc0*/  LOP3.LUT P2, RZ, R69, 0x20000000, RZ, 0xc0, !PT ;  /* 0x2000000045ff7812 */ /* 0x000fc4000784c0ff */
[C---:B------:R-:W-:Y:S02]  /*3cd0*/  LOP3.LUT P3, RZ, R69.reuse, 0x8000000, RZ, 0xc0, !PT ;  /* 0x0800000045ff7812 */ /* 0x040fe4000786c0ff */
[C---:B------:R-:W-:Y:S02]  /*3ce0*/  LOP3.LUT P1, RZ, R69.reuse, 0x40000, RZ, 0xc0, !PT ;  /* 0x0004000045ff7812 */ /* 0x040fe4000782c0ff */
[C---:B------:R-:W-:Y:S02]  /*3cf0*/  LOP3.LUT P4, RZ, R69.reuse, 0x20000, RZ, 0xc0, !PT ;  /* 0x0002000045ff7812 */ /* 0x040fe4000788c0ff */
[C---:B------:R-:W-:Y:S02]  /*3d00*/  LOP3.LUT P0, RZ, R69.reuse, 0x10000, RZ, 0xc0, !PT ;  /* 0x0001000045ff7812 */ /* 0x040fe4000780c0ff */
[----:B------:R-:W-:Y:S01]  /*3d10*/  LOP3.LUT P5, RZ, R69, 0x4000, RZ, 0xc0, !PT ;  /* 0x0000400045ff7812 */ /* 0x000fe200078ac0ff */
[----:B------:R-:W-:Y:S01]  /*3d20*/  @!P6 FMUL R78, R78, 16777216 ;  /* 0x4b8000004e4ee820 */ /* 0x000fe20000400000 */
[----:B------:R-:W-:Y:S01]  /*3d30*/  @!P6 FMUL R77, R77, 16777216 ;  /* 0x4b8000004d4de820 */ /* 0x000fe20000400000 */
[----:B------:R-:W-:Y:S01]  /*3d40*/  LOP3.LUT P6, RZ, R67, 0x1000, RZ, 0xc0, !PT ;  /* 0x0000100043ff7812 */ /* 0x000fe200078cc0ff */
[----:B------:R-:W-:-:S03]  /*3d50*/  @!P2 FMUL R128, R128, 16777216 ;  /* 0x4b8000008080a820 */ /* 0x000fc60000400000 */
[----:B------:R-:W-:Y:S02]  /*3d60*/  P2R R70, PR, RZ, 0x40 ;  /* 0x00000040ff467803 */ /* 0x000fe40000000000 */
[----:B------:R-:W-:Y:S01]  /*3d70*/  LOP3.LUT P6, RZ, R67, 0x2000, RZ, 0xc0, !PT ;  /* 0x0000200043ff7812 */ /* 0x000fe200078cc0ff */
[----:B------:R-:W-:Y:S01]  /*3d80*/  @!P2 FMUL R201, R201, 16777216 ;  /* 0x4b800000c9c9a820 */ /* 0x000fe20000400000 */
        /* <DEDUP_REMOVED lines=10> */
[----:B------:R-:W-:-:S02]  /*3e30*/  LOP3.LUT P2, RZ, R69, 0x8000, RZ, 0xc0, !PT ;  /* 0x0000800045ff7812 */ /* 0x000fc4000784c0ff */
[C---:B------:R-:W-:Y:S02]  /*3e40*/  LOP3.LUT P3, RZ, R69.reuse, 0x2000, RZ, 0xc0, !PT ;  /* 0x0000200045ff7812 */ /* 0x040fe4000786c0ff */
[C---:B------:R-:W-:Y:S02]  /*3e50*/  LOP3.LUT P1, RZ, R69.reuse, 0x1000, RZ, 0xc0, !PT ;  /* 0x0000100045ff7812 */ /* 0x040fe4000782c0ff */
[C---:B------:R-:W-:Y:S02]  /*3e60*/  LOP3.LUT P4, RZ, R69.reuse, 0x800, RZ, 0xc0, !PT ;  /* 0x0000080045ff7812 */ /* 0x040fe4000788c0ff */
[C---:B------:R-:W-:Y:S02]  /*3e70*/  LOP3.LUT P0, RZ, R69.reuse, 0x400, RZ, 0xc0, !PT ;  /* 0x0000040045ff7812 */ /* 0x040fe4000780c0ff */
[----:B------:R-:W-:Y:S02]  /*3e80*/  LOP3.LUT P5, RZ, R69, 0x200, RZ, 0xc0, !PT ;  /* 0x0000020045ff7812 */ /* 0x000fe400078ac0ff */
[----:B------:R-:W-:-:S02]  /*3e90*/  P2R R69, PR, RZ, 0x40 ;  /* 0x00000040ff457803 */ /* 0x000fc40000000000 */
        /* <DEDUP_REMOVED lines=20> */
[----:B------:R-:W-:Y:S01]  /*3fe0*/  ISETP.NE.AND P6, PT, R35, RZ, PT ;  /* 0x000000ff2300720c */ /* 0x000fe20003fc5270 */
[----:B------:R-:W-:Y:S01]  /*3ff0*/  @!P1 FMUL R139, R139, 16777216 ;  /* 0x4b8000008b8b9820 */ /* 0x000fe20000400000 */
[----:B------:R-:W-:-:S11]  /*4000*/  @!P1 FMUL R188, R188, 16777216 ;  /* 0x4b800000bcbc9820 */ /* 0x000fd60000400000 */
[----:B------:R-:W-:Y:S01]  /*4010*/  @!P6 FMUL R94, R94, 16777216 ;  /* 0x4b8000005e5ee820 */ /* 0x000fe20000400000 */
[----:B------:R-:W-:Y:S01]  /*4020*/  @!P6 FMUL R85, R85, 16777216 ;  /* 0x4b8000005555e820 */ /* 0x000fe20000400000 */
[----:B------:R-:W-:Y:S02]  /*4030*/  ISETP.NE.AND P6, PT, R38, RZ, PT ;  /* 0x000000ff2600720c */ /* 0x000fe40003fc5270 */
[----:B------:R-:W-:Y:S01]  /*4040*/  LOP3.LUT P1, RZ, R67, 0x40000000, RZ, 0xc0, !PT ;  /* 0x4000000043ff7812 */ /* 0x000fe2000782c0ff */
[----:B------:R-:W-:Y:S01]  /*4050*/  @!P4 FMUL R41, R41, 16777216 ;  /* 0x4b8000002929c820 */ /* 0x000fe20000400000 */
[----:B------:R-:W-:Y:S01]  /*4060*/  @!P4 FMUL R187, R187, 16777216 ;  /* 0x4b800000bbbbc820 */ /* 0x000fe20000400000 */
[----:B------:R-:W-:Y:S01]  /*4070*/  @!P0 FMUL R42, R42, 16777216 ;  /* 0x4b8000002a2a8820 */ /* 0x000fe20000400000 */
[----:B------:R-:W-:Y:S01]  /*4080*/  @!P0 FMUL R186, R186, 16777216 ;  /* 0x4b800000baba8820 */ /* 0x000fe20000400000 */
[C---:B------:R-:W-:Y:S02]  /*4090*/  LOP3.LUT P4, RZ, R67.reuse, 0x20000000, RZ, 0xc0, !PT ;  /* 0x2000000043ff7812 */ /* 0x040fe4000788c0ff */
[----:B------:R-:W-:-:S04]  /*40a0*/  LOP3.LUT P0, RZ, R67, 0x8000000, RZ, 0xc0, !PT ;  /* 0x0800000043ff7812 */ /* 0x000fc8000780c0ff */
[----:B------:R-:W-:Y:S01]  /*40b0*/  @!P6 FMUL R95, R95, 16777216 ;  /* 0x4b8000005f5fe820 */ /* 0x000fe20000400000 */
[----:B------:R-:W-:Y:S01]  /*40c0*/  @!P6 FMUL R84, R84, 16777216 ;  /* 0x4b8000005454e820 */ /* 0x000fe20000400000 */
[----:B------:R-:W-:Y:S01]  /*40d0*/  ISETP.NE.AND P6, PT, R39, RZ, PT ;  /* 0x000000ff2700720c */ /* 0x000fe20003fc5270 */
[----:B------:R-:W-:Y:S01]  /*40e0*/  @!P5 FMUL R43, R43, 16777216 ;  /* 0x4b8000002b2bd820 */ /* 0x000fe20000400000 */
[----:B------:R-:W-:Y:S01]  /*40f0*/  @!P5 FMUL R185, R185, 16777216 ;  /* 0x4b800000b9b9d820 */ /* 0x000fe20000400000 */
[----:B------:R-:W-:Y:S01]  /*4100*/  LOP3.LUT P5, RZ, R67, 0x4000000, RZ, 0xc0, !PT ;  /* 0x0400000043ff7812 */ /* 0x000fe200078ac0ff */
[----:B------:R-:W-:Y:S01]  /*4110*/  @!P1 FMUL R73, R73, 16777216 ;  /* 0x4b80000049499820 */ /* 0x000fe20000400000 */
[----:B------:R-:W-:Y:S01]  /*4120*/  @!P1 FMUL R72, R72, 16777216 ;  /* 0x4b80000048489820 */ /* 0x000fe20000400000 */
        /* <DEDUP_REMOVED lines=10> */
[----:B------:R-:W-:Y:S02]  /*41d0*/  LOP3.LUT P0, RZ, R67, 0x800000, RZ, 0xc0, !PT ;  /* 0x0080000043ff7812 */ /* 0x000fe4000780c0ff */
[----:B------:R-:W-:Y:S02]  /*41e0*/  ISETP.NE.AND P6, PT, R55, RZ, PT ;  /* 0x000000ff3700720c */ /* 0x000fe40003fc5270 */
[----:B------:R-:W-:Y:S01]  /*41f0*/  LOP3.LUT P3, RZ, R67, 0x10000000, RZ, 0xc0, !PT ;  /* 0x1000000043ff7812 */ /* 0x000fe2000786c0ff */
        /* <DEDUP_REMOVED lines=16> */
[----:B------:R-:W-:Y:S02]  /*4300*/  ISETP.NE.AND P6, PT, R58, RZ, PT ;  /* 0x000000ff3a00720c */ /* 0x000fe40003fc5270 */
[----:B------:R-:W-:Y:S01]  /*4310*/  LOP3.LUT P3, RZ, R67, 0x400, RZ, 0xc0, !PT ;  /* 0x0000040043ff7812 */ /* 0x000fe2000786c0ff */
[----:B------:R-:W-:Y:S01]  /*4320*/  @!P5 FMUL R93, R93, 16777216 ;  /* 0x4b8000005d5dd820 */ /* 0x000fe20000400000 */
[----:B------:R-:W-:Y:S01]  /*4330*/  @!P5 FMUL R213, R213, 16777216 ;  /* 0x4b800000d5d5d820 */ /* 0x000fe20000400000 */
[----:B------:R-:W-:Y:S01]  /*4340*/  ISETP.NE.AND P5, PT, R33, RZ, PT ;  /* 0x000000ff2100720c */ /* 0x000fe20003fa5270 */
[----:B------:R-:W-:Y:S01]  /*4350*/  @!P1 FMUL R86, R86, 16777216 ;  /* 0x4b80000056569820 */ /* 0x000fe20000400000 */
[----:B------:R-:W-:Y:S01]  /*4360*/  @!P1 FMUL R212, R212, 16777216 ;  /* 0x4b800000d4d49820 */ /* 0x000fe20000400000 */
[----:B------:R-:W-:Y:S01]  /*4370*/  ISETP.NE.AND P1, PT, R32, RZ, PT ;  /* 0x000000ff2000720c */ /* 0x000fe20003f25270 */
[----:B------:R-:W-:Y:S01]  /*4380*/  @!P4 FMUL R89, R89, 16777216 ;  /* 0x4b8000005959c820 */ /* 0x000fe20000400000 */
[----:B------:R-:W-:Y:S01]  /*4390*/  @!P4 FMUL R211, R211, 16777216 ;  /* 0x4b800000d3d3c820 */ /* 0x000fe20000400000 */
[----:B------:R-:W-:Y:S01]  /*43a0*/  @!P0 FMUL R88, R88, 16777216 ;  /* 0x4b80000058588820 */ /* 0x000fe20000400000 */
[----:B------:R-:W-:Y:S01]  /*43b0*/  @!P0 FMUL R210, R210, 16777216 ;  /* 0x4b800000d2d28820 */ /* 0x000fe20000400000 */
[----:B------:R-:W-:Y:S01]  /*43c0*/  @!P6 FMUL R238, R238, 16777216 ;  /* 0x4b800000eeeee820 */ /* 0x000fe20000400000 */
[----:B------:R-:W-:Y:S01]  /*43d0*/  @!P6 FMUL R236, R236, 16777216 ;  /* 0x4b800000ecece820 */ /* 0x000fe20000400000 */
[----:B------:R-:W-:Y:S01]  /*43e0*/  ISETP.NE.AND P6, PT, R59, RZ, PT ;  /* 0x000000ff3b00720c */ /* 0x000fe20003fc5270 */
[----:B------:R-:W-:Y:S01]  /*43f0*/  @!P3 FMUL R231, R231, 16777216 ;  /* 0x4b800000e7e7b820 */ /* 0x000fe20000400000 */
[----:B------:R-:W-:Y:S01]  /*4400*/  @!P3 FMUL R214, R214, 16777216 ;  /* 0x4b800000d6d6b820 */ /* 0x000fe20000400000 */
[----:B------:R-:W-:-:S02]  /*4410*/  ISETP.NE.AND P4, PT, R52, RZ, PT ;  /* 0x000000ff3400720c */ /* 0x000fc40003f85270 */
[----:B------:R-:W-:Y:S02]  /*4420*/  ISETP.NE.AND P0, PT, R53, RZ, PT ;  /* 0x000000ff3500720c */ /* 0x000fe40003f05270 */
[----:B------:R-:W-:Y:S01]  /*4430*/  ISETP.NE.AND P3, PT, R105, RZ, PT ;  /* 0x000000ff6900720c */ /* 0x000fe20003f65270 */
[----:B------:R-:W-:Y:S02]  /*4440*/  IMAD.SHL.U32 R154, R64, 0x100, RZ ;  /* 0x00000100409a7824 */ /* 0x000fe400078e00ff */
[----:B------:R-:W-:Y:S01]  /*4450*/  @!P5 FMUL R98, R98, 16777216 ;  /* 0x4b8000006262d820 */ /* 0x000fe20000400000 */
[----:B------:R-:W-:Y:S01]  /*4460*/  @!P5 FMUL R102, R102, 16777216 ;  /* 0x4b8000006666d820 */ /* 0x000fe20000400000 */
[----:B------:R-:W-:Y:S01]  /*4470*/  ISETP.NE.AND P5, PT, R54, RZ, PT ;  /* 0x000000ff3600720c */ /* 0x000fe20003fa5270 */
[----:B------:R-:W-:Y:S01]  /*4480*/  @!P1 FMUL R99, R99, 16777216 ;  /* 0x4b80000063639820 */ /* 0x000fe20000400000 */
[----:B------:R-:W-:Y:S01]  /*4490*/  @!P1 FMUL R101, R101, 16777216 ;  /* 0x4b80000065659820 */ /* 0x000fe20000400000 */
[----:B------:R-:W-:-:S02]  /*44a0*/  ISETP.NE.AND P1, PT, R37, RZ, PT ;  /* 0x000000ff2500720c */ /* 0x000fc40003f25270 */
[----:B------:R-:W-:Y:S01]  /*44b0*/  IADD3 R37, R160, -0x80, R154 ;  /* 0xffffff80a0257810 */ /* 0x000fe20007ffe09a */
        /* <DEDUP_REMOVED lines=8> */
[----:B------:R-:W-:Y:S01]  /*4540*/  ISETP.NE.AND P0, PT, R57, RZ, PT ;  /* 0x000000ff3900720c */ /* 0x000fe20003f05270 */
[----:B------:R-:W-:Y:S01]  /*4550*/  @!P3 FMUL R103, R103, 16777216 ;  /* 0x4b8000006767b820 */ /* 0x000fe20000400000 */
[----:B------:R-:W-:-:S02]  /*4560*/  ISETP.NE.AND P4, PT, R56, RZ, PT ;  /* 0x000000ff3800720c */ /* 0x000fc40003f85270 */
[----:B------:R-:W-:Y:S02]  /*4570*/  CS2R R52, SRZ ;  /* 0x0000000000347805 */ /* 0x000fe4000001ff00 */
[----:B------:R-:W-:Y:S02]  /*4580*/  ISETP.NE.AND P3, PT, R36, RZ, PT ;  /* 0x000000ff2400720c */ /* 0x000fe40003f65270 */
[----:B------:R-:W-:Y:S02]  /*4590*/  CS2R R54, SRZ ;  /* 0x0000000000367805 */ /* 0x000fe4000001ff00 */
[----:B------:R-:W-:Y:S02]  /*45a0*/  CS2R R56, SRZ ;  /* 0x0000000000387805 */ /* 0x000fe4000001ff00 */
[----:B------:R-:W-:Y:S01]  /*45b0*/  CS2R R58, SRZ ;  /* 0x00000000003a7805 */ /* 0x000fe2000001ff00 */
[----:B------:R-:W-:-:S04]  /*45c0*/  IMAD.WIDE R36, R37, 0x4, R206 ;  /* 0x0000000425247825 */ /* 0x000fc800078e02ce */
[----:B------:R-:W-:Y:S01]  /*45d0*/  IMAD.WIDE R34, R160, 0x4, R222 ;  /* 0x00000004a0227825 */ /* 0x000fe200078e02de */
[----:B------:R-:W2:Y:S04]  /*45e0*/  @P5 LDG.E.EL.128 R52, desc[UR8][R36.64] ;  /* 0x0000000824345981 */ /* 0x000ea8000c2e1d00 */
[----:B------:R0:W3:Y:S01]  /*45f0*/  @P5 LDG.E.EL.128 R56, desc[UR8][R34.64+-0x200] ;  /* 0xfffe000822385981 */ /* 0x0000e2000c2e1d00 */
[----:B------:R-:W-:Y:S02]  /*4600*/  IMAD.SHL.U32 R32, R4, 0x10, RZ ;  /* 0x0000001004207824 */ /* 0x000fe400078e00ff */
[----:B------:R-:W-:Y:S01]  /*4610*/  @!P2 FMUL R136, R136, 16777216 ;  /* 0x4b8000008888a820 */ /* 0x000fe20000400000 */
[----:B------:R-:W-:Y:S01]  /*4620*/  @!P2 FMUL R226, R226, 16777216 ;  /* 0x4b800000e2e2a820 */ /* 0x000fe20000400000 */
[----:B------:R-:W-:Y:S01]  /*4630*/  @!P6 FMUL R243, R243, 16777216 ;  /* 0x4b800000f3f3e820 */ /* 0x000fe20000400000 */
[----:B------:R-:W-:Y:S01]  /*4640*/  @!P6 FMUL R234, R234, 16777216 ;  /* 0x4b800000eaeae820 */ /* 0x000fe20000400000 */
[----:B------:R-:W-:-:S02]  /*4650*/  LOP3.LUT P2, RZ, R67, 0x80000000, RZ, 0xc0, !PT ;  /* 0x8000000043ff7812 */ /* 0x000fc4000784c0ff */
[----:B------:R-:W-:Y:S02]  /*4660*/  ISETP.NE.AND P6, PT, R70, RZ, PT ;  /* 0x000000ff4600720c */ /* 0x000fe40003fc5270 */
[----:B------:R-:W-:Y:S02]  /*4670*/  LOP3.LUT R33, R32, 0xf0, RZ, 0xc0, !PT ;  /* 0x000000f020217812 */ /* 0x000fe400078ec0ff */
[----:B------:R-:W-:Y:S02]  /*4680*/  SHF.R.S32.HI R66, RZ, 0x1f, R66 ;  /* 0x0000001fff427819 */ /* 0x000fe40000011442 */
[----:B------:R-:W-:-:S04]  /*4690*/  PRMT R33, R33, 0x6540, R26 ;  /* 0x0000654021217816 */ /* 0x000fc8000000001a */
[----:B------:R-:W-:Y:S01]  /*46a0*/  LEA.HI R33, R66, R33, RZ, 0x9 ;  /* 0x0000002142217211 */ /* 0x000fe200078f48ff */
[----:B------:R-:W-:Y:S01]  /*46b0*/  @!P2 FMUL R152, R152, 16777216 ;  /* 0x4b8000009898a820 */ /* 0x000fe20000400000 */
[----:B------:R-:W-:Y:S01]  /*46c0*/  @!P2 FMUL R79, R79, 16777216 ;  /* 0x4b8000004f4fa820 */ /* 0x000fe20000400000 */
[----:B------:R-:W-:Y:S01]  /*46d0*/  @!P6 FMUL R245, R245, 16777216 ;  /* 0x4b800000f5f5e820 */ /* 0x000fe20000400000 */
[----:B------:R-:W-:Y:S01]  /*46e0*/  @!P6 FMUL R233, R233, 16777216 ;  /* 0x4b800000e9e9e820 */ /* 0x000fe20000400000 */
[----:B------:R-:W-:Y:S02]  /*46f0*/  LOP3.LUT P2, RZ, R67, 0x800, RZ, 0xc0, !PT ;  /* 0x0000080043ff7812 */ /* 0x000fe4000784c0ff */
[----:B------:R-:W-:Y:S02]  /*4700*/  ISETP.NE.AND P6, PT, R71, RZ, PT ;  /* 0x000000ff4700720c */ /* 0x000fe40003fc5270 */
[----:B------:R-:W-:Y:S02]  /*4710*/  LOP3.LUT R32, R12, R65, RZ, 0xfc, !PT ;  /* 0x000000410c207212 */ /* 0x000fe400078efcff */
[----:B------:R-:W-:Y:S01]  /*4720*/  SHF.R.S32.HI R33, RZ, 0x9, R33 ;  /* 0x00000009ff217819 */ /* 0x000fe20000011421 */
[----:B------:R-:W-:-:S04]  /*4730*/  IMAD.SHL.U32 R148, R64, 0x40, RZ ;  /* 0x0000004040947824 */ /* 0x000fc800078e00ff */
[----:B------:R-:W-:Y:S02]  /*4740*/  IMAD R33, R33, 0x64, R32 ;  /* 0x0000006421217824 */ /* 0x000fe400078e0220 */
[----:B------:R-:W-:Y:S02]  /*4750*/  IMAD.IADD R32, R160, 0x1, R148 ;  /* 0x00000001a0207824 */ /* 0x000fe400078e0294 */
[----:B------:R-:W-:Y:S02]  /*4760*/  IMAD.SHL.U32 R220, R33, 0x40, RZ ;  /* 0x0000004021dc7824 */ /* 0x000fe400078e00ff */
[----:B------:R-:W-:Y:S01]  /*4770*/  @!P2 FMUL R244, R244, 16777216 ;  /* 0x4b800000f4f4a820 */ /* 0x000fe20000400000 */
[----:B------:R-:W-:Y:S02]  /*4780*/  VIADD R32, R32, 0xfffffe80 ;  /* 0xfffffe8020207836 */ /* 0x000fe40000000000 */
[----:B------:R-:W-:Y:S01]  /*4790*/  @!P2 FMUL R215, R215, 16777216 ;  /* 0x4b800000d7d7a820 */ /* 0x000fe20000400000 */
[----:B------:R-:W-:Y:S01]  /*47a0*/  @!P6 FMUL R229, R229, 16777216 ;  /* 0x4b800000e5e5e820 */ /* 0x000fe20000400000 */
[----:B------:R-:W-:Y:S01]  /*47b0*/  @!P6 FMUL R228, R228, 16777216 ;  /* 0x4b800000e4e4e820 */ /* 0x000fe20000400000 */
[----:B------:R-:W-:Y:S01]  /*47c0*/  ISETP.NE.AND P2, PT, R104, RZ, PT ;  /* 0x000000ff6800720c */ /* 0x000fe20003f45270 */
[----:B------:R-:W-:Y:S01]  /*47d0*/  IMAD.IADD R39, R160, 0x1, R220 ;  /* 0x00000001a0277824 */ /* 0x000fe200078e02dc */
[----:B------:R-:W-:-:S02]  /*47e0*/  LOP3.LUT P6, RZ, R67, 0x8000, RZ, 0xc0, !PT ;  /* 0x0000800043ff7812 */ /* 0x000fc400078cc0ff */
[----:B------:R-:W-:Y:S02]  /*47f0*/  CS2R R64, SRZ ;  /* 0x0000000000407805 */ /* 0x000fe4000001ff00 */
[----:B------:R-:W-:Y:S01]  /*4800*/  CS2R R66, SRZ ;  /* 0x0000000000427805 */ /* 0x000fe2000001ff00 */
[----:B------:R-:W-:Y:S01]  /*4810*/  IMAD.WIDE R32, R32, 0x4, R106 ;  /* 0x0000000420207825 */ /* 0x000fe200078e026a */
[----:B------:R-:W-:-:S03]  /*4820*/  CS2R R104, SRZ ;  /* 0x0000000000687805 */ /* 0x000fc6000001ff00 */
[----:B------:R-:W-:Y:S01]  /*4830*/  VIADD R39, R39, 0xfffffe40 ;  /* 0xfffffe4027277836 */ /* 0x000fe20000000000 */
[----:B------:R1:W4:Y:S01]  /*4840*/  @P4 LDG.E.EL.128 R64, desc[UR8][R32.64] ;  /* 0x0000000820404981 */ /* 0x000322000c2e1d00 */
[----:B------:R-:W-:Y:S01]  /*4850*/  CS2R R106, SRZ ;  /* 0x00000000006a7805 */ /* 0x000fe2000001ff00 */
[----:B0-----:R0:W-:Y:S01]  /*4860*/  MUFU.RCP R35, R68 ;  /* 0x0000004400237308 */ /* 0x0011e20000001000 */
[----:B------:R-:W-:Y:S01]  /*4870*/  CS2R R70, SRZ ;  /* 0x0000000000467805 */ /* 0x000fe2000001ff00 */
[----:B-1----:R-:W-:Y:S01]  /*4880*/  IMAD.WIDE R32, R39, 0x4, R248 ;  /* 0x0000000427207825 */ /* 0x002fe200078e02f8 */
[----:B0-----:R-:W-:-:S04]  /*4890*/  CS2R R68, SRZ ;  /* 0x0000000000447805 */ /* 0x001fc8000001ff00 */
[----:B------:R0:W5:Y:S02]  /*48a0*/  @P2 LDG.E.EL.128 R104, desc[UR8][R32.64] ;  /* 0x0000000820682981 */ /* 0x000164000c2e1d00 */
[----:B0-----:R-:W-:-:S05]  /*48b0*/  IMAD.WIDE R32, R160, 0x4, R108 ;  /* 0x00000004a0207825 */ /* 0x001fca00078e026c */
[----:B------:R0:W2:Y:S01]  /*48c0*/  @P4 LDG.E.EL.128 R68, desc[UR8][R32.64+-0x600] ;  /* 0xfffa000820444981 */ /* 0x0000a2000c2e1d00 */
[----:B------:R-:W1:Y:S08]  /*48d0*/  MUFU.RCP R130, R130 ;  /* 0x0000008200827308 */ /* 0x000e700000001000 */
[----:B------:R-:W0:Y:S08]  /*48e0*/  MUFU.RCP R151, R151 ;  /* 0x0000009700977308 */ /* 0x000e300000001000 */
[----:B------:R-:W0:Y:S01]  /*48f0*/  MUFU.RCP R150, R150 ;  /* 0x0000009600967308 */ /* 0x000e220000001000 */
[----:B-1----:R-:W-:Y:S01]  /*4900*/  FMUL R203, R130, R203 ;  /* 0x000000cb82cb7220 */ /* 0x002fe20000400000 */
[----:B------:R-:W-:-:S02]  /*4910*/  CS2R R108, SRZ ;  /* 0x00000000006c7805 */ /* 0x000fc4000001ff00 */
[----:B------:R-:W-:Y:S01]  /*4920*/  CS2R R110, SRZ ;  /* 0x00000000006e7805 */ /* 0x000fe2000001ff00 */
[----:B0-----:R-:W-:-:S03]  /*4930*/  FMUL R198, R151, R198 ;  /* 0x000000c697c67220 */ /* 0x001fc60000400000 */
[----:B------:R-:W0:Y:S01]  /*4940*/  MUFU.RCP R130, R153 ;  /* 0x0000009900827308 */ /* 0x000e220000001000 */
[----:B------:R-:W-:Y:S01]  /*4950*/  IMAD.WIDE R32, R160, 0x4, R246 ;  /* 0x00000004a0207825 */ /* 0x000fe200078e02f6 */
[----:B------:R-:W-:-:S06]  /*4960*/  IADD3 R37, R14, -0x80, R154 ;  /* 0xffffff800e257810 */ /* 0x000fcc0007ffe09a */
[----:B------:R-:W1:Y:S01]  /*4970*/  MUFU.RCP R129, R129 ;  /* 0x0000008100817308 */ /* 0x000e620000001000 */
[----:B------:R-:W-:Y:S01]  /*4980*/  FMUL R197, R150, R197 ;  /* 0x000000c596c57220 */ /* 0x000fe20000400000 */
[----:B------:R0:W3:Y:S01]  /*4990*/  @P2 LDG.E.EL.128 R108, desc[UR8][R32.64+-0x700] ;  /* 0xfff90008206c2981 */ /* 0x0000e2000c2e1d00 */
[----:B------:R-:W1:Y:S05]  /*49a0*/  LDC.64 R150, c[0x0][0x268] ;  /* 0x00009a00ff967b82 */ /* 0x000e6a0000000a00 */
[----:B------:R-:W1:Y:S01]  /*49b0*/  MUFU.RCP R128, R128 ;  /* 0x0000008000807308 */ /* 0x000e620000001000 */
[----:B------:R-:W-:Y:S01]  /*49c0*/  FMUL R204, R35, R204 ;  /* 0x000000cc23cc7220 */ /* 0x000fe20000400000 */
[----:B------:R-:W-:Y:S01]  /*49d0*/  CS2R R34, SRZ ;  /* 0x0000000000227805 */ /* 0x000fe2000001ff00 */
[----:B------:R-:W-:Y:S01]  /*49e0*/  IMAD.WIDE R36, R37, 0x4, R206 ;  /* 0x0000000425247825 */ /* 0x000fe200078e02ce */
[----:B0-----:R-:W-:-:S04]  /*49f0*/  CS2R R32, SRZ ;  /* 0x0000000000207805 */ /* 0x001fc8000001ff00 */
[----:B------:R-:W0:Y:S01]  /*4a00*/  MUFU.RCP R131, R131 ;  /* 0x0000008300837308 */ /* 0x000e220000001000 */
[----:B------:R-:W-:Y:S01]  /*4a10*/  FMUL R199, R130, R199 ;  /* 0x000000c782c77220 */ /* 0x000fe20000400000 */
[----:B------:R1:W3:Y:S02]  /*4a20*/  @P5 LDG.E.EL.128 R32, desc[UR8][R36.64] ;  /* 0x0000000824205981 */ /* 0x0002e4000c2e1d00 */
[----:B-1----:R-:W-:Y:S01]  /*4a30*/  FMUL R202, R129, R202 ;  /* 0x000000ca81ca7220 */ /* 0x002fe20000400000 */
[----:B------:R-:W-:Y:S01]  /*4a40*/  CS2R R38, SRZ ;  /* 0x0000000000267805 */ /* 0x000fe2000001ff00 */
[----:B------:R-:W-:Y:S02]  /*4a50*/  IMAD.IADD R130, R14, 0x1, R148 ;  /* 0x000000010e827824 */ /* 0x000fe400078e0294 */
[----:B------:R-:W-:Y:S01]  /*4a60*/  FMUL R201, R128, R201 ;  /* 0x000000c980c97220 */ /* 0x000fe20000400000 */
[----:B------:R-:W-:Y:S01]  /*4a70*/  IMAD.WIDE R128, R14, 0x4, R222 ;  /* 0x000000040e807825 */ /* 0x000fe200078e02de */
[----:B------:R-:W1:Y:S01]  /*4a80*/  MUFU.RCP R149, R149 ;  /* 0x0000009500957308 */ /* 0x000e620000001000 */
[----:B------:R-:W-:-:S02]  /*4a90*/  CS2R R36, SRZ ;  /* 0x0000000000247805 */ /* 0x000fc4000001ff00 */
[----:B------:R-:W-:Y:S02]  /*4aa0*/  VIADD R155, R130, 0xfffffe80 ;  /* 0xfffffe80829b7836 */ /* 0x000fe40000000000 */
[----:B0-----:R-:W-:Y:S01]  /*4ab0*/  FMUL R200, R131, R200 ;  /* 0x000000c883c87220 */ /* 0x001fe20000400000 */
[----:B------:R-:W-:Y:S01]  /*4ac0*/  CS2R R130, SRZ ;  /* 0x0000000000827805 */ /* 0x000fe2000001ff00 */
[----:B------:R0:W4:Y:S01]  /*4ad0*/  @P5 LDG.E.EL.128 R36, desc[UR8][R128.64+-0x200] ;  /* 0xfffe000880245981 */ /* 0x000122000c2e1d00 */
[----:B------:R-:W-:Y:S01]  /*4ae0*/  IMAD.WIDE R150, R155, 0x4, R150 ;  /* 0x000000049b967825 */ /* 0x000fe200078e0296 */
[----:B0-----:R-:W-:-:S03]  /*4af0*/  CS2R R128, SRZ ;  /* 0x0000000000807805 */ /* 0x001fc6000001ff00 */
[----:B-1----:R-:W-:-:S03]  /*4b00*/  FMUL R196, R149, R196 ;  /* 0x000000c495c47220 */ /* 0x002fc60000400000 */
[----:B------:R0:W4:Y:S01]  /*4b10*/  @P4 LDG.E.EL.128 R128, desc[UR8][R150.64] ;  /* 0x0000000896804981 */ /* 0x000122000c2e1d00 */
[----:B------:R-:W1:Y:S01]  /*4b20*/  MUFU.RCP R149, R142 ;  /* 0x0000008e00957308 */ /* 0x000e620000001000 */
[----:B0-----:R-:W0:Y:S07]  /*4b30*/  LDC.64 R150, c[0x0][0x270] ;  /* 0x00009c00ff967b82 */ /* 0x001e2e0000000a00 */
[----:B------:R1:W0:Y:S02]  /*4b40*/  MUFU.RCP R208, R143 ;  /* 0x0000008f00d07308 */ /* 0x0002240000001000 */
[----:B-1----:R-:W-:Y:S01]  /*4b50*/  FMUL R194, R149, R194 ;  /* 0x000000c295c27220 */ /* 0x002fe20000400000 */
[----:B------:R-:W-:-:S05]  /*4b60*/  IMAD.IADD R149, R14, 0x1, R220 ;  /* 0x000000010e957824 */ /* 0x000fca00078e02dc */
[----:B------:R-:W-:Y:S01]  /*4b70*/  MUFU.RCP R250, R141 ;  /* 0x0000008d00fa7308 */ /* 0x000fe20000001000 */
[----:B------:R-:W-:Y:S01]  /*4b80*/  CS2R R142, SRZ ;  /* 0x00000000008e7805 */ /* 0x000fe2000001ff00 */
[----:B------:R-:W-:-:S06]  /*4b90*/  VIADD R149, R149, 0xfffffe40 ;  /* 0xfffffe4095957836 */ /* 0x000fcc0000000000 */
[----:B------:R1:W0:Y:S02]  /*4ba0*/  MUFU.RCP R153, R140 ;  /* 0x0000008c00997308 */ /* 0x0002240000001000 */
[----:B0-----:R-:W-:Y:S01]  /*4bb0*/  IMAD.WIDE R150, R14, 0x4, R150 ;  /* 0x000000040e967825 */ /* 0x001fe200078e0296 */
[----:B-1----:R-:W-:-:S03]  /*4bc0*/  CS2R R140, SRZ ;  /* 0x00000000008c7805 */ /* 0x002fc6000001ff00 */
[----:B------:R-:W-:-:S03]  /*4bd0*/  FMUL R195, R208, R195 ;  /* 0x000000c3d0c37220 */ /* 0x000fc60000400000 */
[----:B------:R0:W5:Y:S01]  /*4be0*/  @P4 LDG.E.EL.128 R140, desc[UR8][R150.64+-0x600] ;  /* 0xfffa0008968c4981 */ /* 0x000162000c2e1d00 */
[----:B------:R-:W1:Y:S01]  /*4bf0*/  MUFU.RCP R208, R135 ;  /* 0x0000008700d07308 */ /* 0x000e620000001000 */
[----:B0-----:R-:W-:-:S07]  /*4c00*/  IMAD.WIDE R150, R149, 0x4, R248 ;  /* 0x0000000495967825 */ /* 0x001fce00078e02f8 */
[----:B------:R-:W0:Y:S01]  /*4c10*/  MUFU.RCP R149, R136 ;  /* 0x0000008800957308 */ /* 0x000e220000001000 */
[----:B------:R-:W-:Y:S01]  /*4c20*/  FMUL R192, R153, R192 ;  /* 0x000000c099c07220 */ /* 0x000fe20000400000 */
[----:B-1----:R-:W-:-:S06]  /*4c30*/  FMUL R227, R208, R227 ;  /* 0x000000e3d0e37220 */ /* 0x002fcc0000400000 */
[----:B------:R-:W1:Y:S01]  /*4c40*/  MUFU.RCP R153, R138 ;  /* 0x0000008a00997308 */ /* 0x000e620000001000 */
[----:B0-----:R-:W-:-:S07]  /*4c50*/  FMUL R226, R149, R226 ;  /* 0x000000e295e27220 */ /* 0x001fce0000400000 */
[----:B------:R-:W0:Y:S08]  /*4c60*/  MUFU.RCP R149, R42 ;  /* 0x0000002a00957308 */ /* 0x000e300000001000 */
[----:B------:R-:W0:Y:S01]  /*4c70*/  MUFU.RCP R208, R137 ;  /* 0x0000008900d07308 */ /* 0x000e220000001000 */
[----:B-1----:R-:W-:-:S07]  /*4c80*/  FMUL R224, R153, R224 ;  /* 0x000000e099e07220 */ /* 0x002fce0000400000 */
[----:B------:R-:W1:Y:S01]  /*4c90*/  MUFU.RCP R134, R134 ;  /* 0x0000008600867308 */ /* 0x000e620000001000 */
[----:B0-----:R-:W-:-:S07]  /*4ca0*/  FMUL R186, R149, R186 ;  /* 0x000000ba95ba7220 */ /* 0x001fce0000400000 */
[----:B------:R-:W0:Y:S08]  /*4cb0*/  MUFU.RCP R133, R133 ;  /* 0x0000008500857308 */ /* 0x000e300000001000 */
[----:B------:R-:W0:Y:S01]  /*4cc0*/  MUFU.RCP R132, R132 ;  /* 0x0000008400847308 */ /* 0x000e220000001000 */
[--C-:B------:R-:W-:Y:S01]  /*4cd0*/  IMAD.IADD R149, R40, 0x1, R154.reuse ;  /* 0x0000000128957824 */ /* 0x100fe200078e029a */
[----:B------:R-:W-:Y:S01]  /*4ce0*/  IADD3 R153, R5, -0x80, R154 ;  /* 0xffffff8005997810 */ /* 0x000fe20007ffe09a */
[----:B------:R-:W-:-:S05]  /*4cf0*/  FMUL R225, R208, R225 ;  /* 0x000000e1d0e17220 */ /* 0x000fca0000400000 */
[----:B------:R-:W0:Y:S01]  /*4d00*/  MUFU.RCP R139, R139 ;  /* 0x0000008b008b7308 */ /* 0x000e220000001000 */
[----:B-1----:R-:W-:Y:S01]  /*4d10*/  FMUL R191, R134, R191 ;  /* 0x000000bf86bf7220 */ /* 0x002fe20000400000 */
[----:B0-----:R-:W-:-:S06]  /*4d20*/  FMUL R190, R133, R190 ;  /* 0x000000be85be7220 */ /* 0x001fcc0000400000 */
[----:B------:R-:W0:Y:S01]  /*4d30*/  MUFU.RCP R154, R45 ;  /* 0x0000002d009a7308 */ /* 0x000e220000001000 */
[----:B------:R-:W-:-:S07]  /*4d40*/  FMUL R189, R132, R189 ;  /* 0x000000bd84bd7220 */ /* 0x000fce0000400000 */
[----:B------:R-:W1:Y:S01]  /*4d50*/  MUFU.RCP R155, R46 ;  /* 0x0000002e009b7308 */ /* 0x000e620000001000 */
[----:B------:R-:W-:Y:S02]  /*4d60*/  CS2R R132, SRZ ;  /* 0x0000000000847805 */ /* 0x000fe4000001ff00 */
[----:B------:R-:W-:-:S05]  /*4d70*/  CS2R R134, SRZ ;  /* 0x0000000000867805 */ /* 0x000fca000001ff00 */
[----:B------:R-:W1:Y:S01]  /*4d80*/  MUFU.RCP R208, R41 ;  /* 0x0000002900d07308 */ /* 0x000e620000001000 */
[----:B------:R-:W-:Y:S01]  /*4d90*/  FMUL R188, R139, R188 ;  /* 0x000000bc8bbc7220 */ /* 0x000fe20000400000 */
[----:B------:R1:W5:Y:S01]  /*4da0*/  @P2 LDG.E.EL.128 R132, desc[UR8][R150.64] ;  /* 0x0000000896842981 */ /* 0x000362000c2e1d00 */
[----:B------:R-:W-:Y:S02]  /*4db0*/  CS2R R136, SRZ ;  /* 0x0000000000887805 */ /* 0x000fe4000001ff00 */
[----:B------:R-:W-:Y:S01]  /*4dc0*/  CS2R R138, SRZ ;  /* 0x00000000008a7805 */ /* 0x000fe2000001ff00 */
[----:B0-----:R-:W-:Y:S01]  /*4dd0*/  FMUL R183, R154, R183 ;  /* 0x000000b79ab77220 */ /* 0x001fe20000400000 */
[----:B-1----:R-:W-:Y:S01]  /*4de0*/  FMUL R182, R155, R182 ;  /* 0x000000b69bb67220 */ /* 0x002fe20000400000 */
[----:B------:R-:W0:Y:S01]  /*4df0*/  MUFU.RCP R205, R49 ;  /* 0x0000003100cd7308 */ /* 0x000e220000001000 */
[----:B------:R-:W1:Y:S01]  /*4e00*/  LDC.64 R154, c[0x0][0x268] ;  /* 0x00009a00ff9a7b82 */ /* 0x000e620000000a00 */
[----:B------:R-:W-:-:S04]  /*4e10*/  IMAD.WIDE R150, R14, 0x4, R246 ;  /* 0x000000040e967825 */ /* 0x000fc800078e02f6 */
[----:B------:R-:W-:Y:S02]  /*4e20*/  FMUL R187, R208, R187 ;  /* 0x000000bbd0bb7220 */ /* 0x000fe40000400000 */
[----:B------:R-:W-:Y:S01]  /*4e30*/  MUFU.RCP R63, R63 ;  /* 0x0000003f003f7308 */ /* 0x000fe20000001000 */
[----:B------:R0:W5:Y:S07]  /*4e40*/  @P2 LDG.E.EL.128 R136, desc[UR8][R150.64+-0x700] ;  /* 0xfff9000896882981 */ /* 0x00016e000c2e1d00 */
[----:B------:R-:W2:Y:S01]  /*4e50*/  MUFU.RCP R208, R47 ;  /* 0x0000002f00d07308 */ /* 0x000ea20000001000 */
[----:B0-----:R-:W-:-:S07]  /*4e60*/  IMAD.WIDE R150, R153, 0x4, R206 ;  /* 0x0000000499967825 */ /* 0x001fce00078e02ce */
[----:B------:R0:W0:Y:S01]  /*4e70*/  MUFU.RCP R153, R44 ;  /* 0x0000002c00997308 */ /* 0x0000220000001000 */
[----:B------:R-:W-:Y:S01]  /*4e80*/  FMUL R193, R250, R193 ;  /* 0x000000c1fac17220 */ /* 0x000fe20000400000 */
[----:B------:R-:W-:-:S06]  /*4e90*/  CS2R R40, SRZ ;  /* 0x0000000000287805 */ /* 0x000fcc000001ff00 */
[----:B------:R-:W1:Y:S01]  /*4ea0*/  MUFU.RCP R51, R51 ;  /* 0x0000003300337308 */ /* 0x000e620000001000 */
[----:B------:R-:W-:Y:S01]  /*4eb0*/  FMUL R205, R205, R48 ;  /* 0x00000030cdcd7220 */ /* 0x000fe20000400000 */
[----:B------:R-:W-:-:S06]  /*4ec0*/  IMAD.IADD R48, R5, 0x1, R148 ;  /* 0x0000000105307824 */ /* 0x000fcc00078e0294 */
[----:B------:R1:W3:Y:S01]  /*4ed0*/  MUFU.RCP R250, R43 ;  /* 0x0000002b00fa7308 */ /* 0x0002e20000001000 */
[----:B--2---:R-:W-:Y:S01]  /*4ee0*/  FMUL R181, R208, R181 ;  /* 0x000000b5d0b57220 */ /* 0x004fe20000400000 */
[----:B0-----:R-:W-:Y:S02]  /*4ef0*/  CS2R R44, SRZ ;  /* 0x00000000002c7805 */ /* 0x001fe4000001ff00 */
[----:B------:R-:W-:Y:S02]  /*4f00*/  CS2R R46, SRZ ;  /* 0x00000000002e7805 */ /* 0x000fe4000001ff00 */
[----:B-1----:R-:W-:Y:S01]  /*4f10*/  CS2R R42, SRZ ;  /* 0x00000000002a7805 */ /* 0x002fe2000001ff00 */
[----:B------:R-:W-:Y:S01]  /*4f20*/  FMUL R208, R63, R62 ;  /* 0x0000003e3fd07220 */ /* 0x000fe20000400000 */
[----:B------:R-:W-:Y:S01]  /*4f30*/  FMUL R184, R153, R184 ;  /* 0x000000b899b87220 */ /* 0x000fe20000400000 */
[----:B------:R-:W-:-:S03]  /*4f40*/  VIADD R62, R48, 0xfffffe80 ;  /* 0xfffffe80303e7836 */ /* 0x000fc60000000000 */
[----:B------:R0:W2:Y:S01]  /*4f50*/  @P5 LDG.E.EL.128 R40, desc[UR8][R150.64] ;  /* 0x0000000896285981 */ /* 0x0000a2000c2e1d00 */
[----:B------:R1:W-:Y:S01]  /*4f60*/  MUFU.RCP R153, R61 ;  /* 0x0000003d00997308 */ /* 0x0003e20000001000 */
[----:B------:R-:W-:Y:S01]  /*4f70*/  CS2R R48, SRZ ;  /* 0x0000000000307805 */ /* 0x000fe2000001ff00 */
[----:B------:R-:W-:Y:S01]  /*4f80*/  IMAD.WIDE R62, R62, 0x4, R154 ;  /* 0x000000043e3e7825 */ /* 0x000fe200078e029a */
[----:B------:R-:W-:-:S03]  /*4f90*/  SEL R52, R52, RZ, P5 ;  /* 0x000000ff34347207 */ /* 0x000fc60002800000 */
[----:B0-----:R-:W-:-:S04]  /*4fa0*/  IMAD.WIDE R150, R5, 0x4, R222 ;  /* 0x0000000405967825 */ /* 0x001fc800078e02de */
[----:B-1----:R-:W-:Y:S01]  /*4fb0*/  FMUL R61, R51, R50 ;  /* 0x00000032333d7220 */ /* 0x002fe20000400000 */
[----:B------:R-:W-:Y:S01]  /*4fc0*/  CS2R R50, SRZ ;  /* 0x0000000000327805 */ /* 0x000fe2000001ff00 */
[----:B------:R3:W2:Y:S05]  /*4fd0*/  @P5 LDG.E.EL.128 R44, desc[UR8][R150.64+-0x200] ;  /* 0xfffe0008962c5981 */ /* 0x0006aa000c2e1d00 */
[----:B------:R0:W2:Y:S01]  /*4fe0*/  @P4 LDG.E.EL.128 R48, desc[UR8][R62.64] ;  /* 0x000000083e304981 */ /* 0x0000a2000c2e1d00 */
[----:B---3--:R-:W-:-:S05]  /*4ff0*/  SEL R151, R56, RZ, P5 ;  /* 0x000000ff38977207 */ /* 0x008fca0002800000 */
[----:B0-----:R-:W-:Y:S02]  /*5000*/  FADD R62, R52, -R151 ;  /* 0x80000097343e7221 */ /* 0x001fe40000000000 */
[----:B------:R-:W0:Y:S01]  /*5010*/  LDC.64 R150, c[0x0][0x270] ;  /* 0x00009c00ff967b82 */ /* 0x000e220000000a00 */
[----:B------:R-:W-:Y:S01]  /*5020*/  IMAD.WIDE R154, R149, 0x4, R206 ;  /* 0x00000004959a7825 */ /* 0x000fe200078e02ce */
[----:B------:R-:W-:Y:S01]  /*5030*/  SEL R206, R57, RZ, P5 ;  /* 0x000000ff39ce7207 */ /* 0x000fe20002800000 */
[----:B------:R-:W1:Y:S02]  /*5040*/  MUFU.RCP R78, R78 ;  /* 0x0000004e004e7308 */ /* 0x000e640000001000 */
[----:B------:R-:W-:Y:S02]  /*5050*/  IMAD.IADD R148, R174, 0x1, R148 ;  /* 0x00000001ae947824 */ /* 0x000fe400078e0294 */
[----:B0-----:R-:W-:Y:S02]  /*5060*/  IMAD.WIDE R56, R5, 0x4, R150 ;  /* 0x0000000405387825 */ /* 0x001fe400078e0296 */
[----:B------:R-:W0:Y:S02]  /*5070*/  LDC.64 R150, c[0x0][0x268] ;  /* 0x00009a00ff967b82 */ /* 0x000e240000000a00 */
[----:B------:R-:W-:-:S02]  /*5080*/  VIADD R148, R148, 0xfffffe80 ;  /* 0xfffffe8094947836 */ /* 0x000fc40000000000 */
[----:B------:R-:W-:Y:S01]  /*5090*/  FMUL R185, R250, R185 ;  /* 0x000000b9fab97220 */ /* 0x000fe20000400000 */
[----:B------:R-:W-:Y:S02]  /*50a0*/  SEL R250, R71, RZ, P4 ;  /* 0x000000ff47fa7207 */ /* 0x000fe40002000000 */
[----:B------:R-:W-:Y:S02]  /*50b0*/  SEL R221, R70, RZ, P4 ;  /* 0x000000ff46dd7207 */ /* 0x000fe40002000000 */
[----:B----4-:R-:W-:Y:S02]  /*50c0*/  SEL R65, R65, RZ, P4 ;  /* 0x000000ff41417207 */ /* 0x010fe40002000000 */
[----:B------:R-:W-:Y:S01]  /*50d0*/  SEL R53, R53, RZ, P5 ;  /* 0x000000ff35357207 */ /* 0x000fe20002800000 */
[----:B0-----:R-:W-:Y:S01]  /*50e0*/  IMAD.WIDE R70, R148, 0x4, R150 ;  /* 0x0000000494467825 */ /* 0x001fe200078e0296 */
[----:B------:R-:W-:Y:S02]  /*50f0*/  SEL R148, R69, RZ, P4 ;  /* 0x000000ff45947207 */ /* 0x000fe40002000000 */
[----:B------:R-:W-:-:S03]  /*5100*/  SEL R69, R68, RZ, P4 ;  /* 0x000000ff44457207 */ /* 0x000fc60002000000 */
[----:B------:R-:W-:Y:S01]  /*5110*/  FADD R68, R65, -R148 ;  /* 0x8000009441447221 */ /* 0x000fe20000000000 */
[----:B-1----:R-:W-:Y:S02]  /*5120*/  FMUL R65, R78, R77 ;  /* 0x0000004d4e417220 */ /* 0x002fe40000400000 */
[----:B------:R-:W0:Y:S01]  /*5130*/  MUFU.RCP R77, R75 ;  /* 0x0000004b004d7308 */ /* 0x000e220000001000 */
[----:B------:R-:W-:Y:S01]  /*5140*/  SEL R54, R54, RZ, P5 ;  /* 0x000000ff36367207 */ /* 0x000fe20002800000 */
[----:B------:R-:W-:Y:S01]  /*5150*/  FADD R206, R53, -R206 ;  /* 0x800000ce35ce7221 */ /* 0x000fe20000000000 */
[----:B------:R-:W-:Y:S02]  /*5160*/  SEL R55, R55, RZ, P5 ;  /* 0x000000ff37377207 */ /* 0x000fe40002800000 */
[----:B------:R-:W-:Y:S02]  /*5170*/  SEL R207, R58, RZ, P5 ;  /* 0x000000ff3acf7207 */ /* 0x000fe40002800000 */
[----:B------:R-:W-:Y:S01]  /*5180*/  SEL R52, R59, RZ, P5 ;  /* 0x000000ff3b347207 */ /* 0x000fe20002800000 */
[----:B------:R-:W1:Y:S01]  /*5190*/  MUFU.RCP R152, R152 ;  /* 0x0000009800987308 */ /* 0x000e620000001000 */
[----:B------:R-:W-:Y:S01]  /*51a0*/  FMUL R206, R61, R206 ;  /* 0x000000ce3dce7220 */ /* 0x000fe20000400000 */
[----:B------:R-:W-:Y:S01]  /*51b0*/  FADD R207, R54, -R207 ;  /* 0x800000cf36cf7221 */ /* 0x000fe20000000000 */
[----:B------:R-:W-:-:S02]  /*51c0*/  IMAD.IADD R61, R5, 0x1, R220 ;  /* 0x00000001053d7824 */ /* 0x000fc400078e02dc */
[----:B------:R-:W-:Y:S01]  /*51d0*/  FADD R59, R55, -R52 ;  /* 0x80000034373b7221 */ /* 0x000fe20000000000 */
[----:B------:R-:W-:Y:S02]  /*51e0*/  CS2R R52, SRZ ;  /* 0x0000000000347805 */ /* 0x000fe4000001ff00 */
[----:B------:R-:W-:Y:S01]  /*51f0*/  CS2R R54, SRZ ;  /* 0x0000000000367805 */ /* 0x000fe2000001ff00 */
[----:B------:R-:W-:Y:S01]  /*5200*/  FMUL R60, R153, R60 ;  /* 0x0000003c993c7220 */ /* 0x000fe20000400000 */
[----:B------:R-:W-:Y:S02]  /*5210*/  VIADD R61, R61, 0xfffffe40 ;  /* 0xfffffe403d3d7836 */ /* 0x000fe40000000000 */
[----:B0-----:R-:W-:Y:S01]  /*5220*/  FMUL R77, R77, R74 ;  /* 0x0000004a4d4d7220 */ /* 0x001fe20000400000 */
[----:B------:R-:W-:Y:S01]  /*5230*/  FMUL R208, R208, R59 ;  /* 0x0000003bd0d07220 */ /* 0x000fe20000400000 */
[----:B------:R-:W0:Y:S01]  /*5240*/  LDC.64 R74, c[0x0][0x270] ;  /* 0x00009c00ff4a7b82 */ /* 0x000e220000000a00 */
[----:B------:R3:W4:Y:S01]  /*5250*/  @P4 LDG.E.EL.128 R52, desc[UR8][R56.64+-0x600] ;  /* 0xfffa000838344981 */ /* 0x000722000c2e1d00 */
[----:B------:R-:W-:-:S02]  /*5260*/  CS2R R148, SRZ ;  /* 0x0000000000947805 */ /* 0x000fc4000001ff00 */
[----:B------:R-:W-:Y:S01]  /*5270*/  CS2R R150, SRZ ;  /* 0x0000000000967805 */ /* 0x000fe2000001ff00 */
[----:B------:R-:W-:Y:S01]  /*5280*/  FMUL R207, R60, R207 ;  /* 0x000000cf3ccf7220 */ /* 0x000fe20000400000 */
[----:B------:R-:W-:Y:S01]  /*5290*/  CS2R R58, SRZ ;  /* 0x00000000003a7805 */ /* 0x000fe2000001ff00 */
[----:B------:R-:W-:Y:S01]  /*52a0*/  IMAD.WIDE R60, R61, 0x4, R248 ;  /* 0x000000043d3c7825 */ /* 0x000fe200078e02f8 */
[----:B------:R-:W-:Y:S01]  /*52b0*/  SEL R66, R66, RZ, P4 ;  /* 0x000000ff42427207 */ /* 0x000fe20002000000 */
[----:B------:R-:W1:Y:S01]  /*52c0*/  MUFU.RCP R73, R73 ;  /* 0x0000004900497308 */ /* 0x000e620000001000 */
[----:B------:R-:W-:Y:S01]  /*52d0*/  SEL R67, R67, RZ, P4 ;  /* 0x000000ff43437207 */ /* 0x000fe20002000000 */
[----:B------:R1:W2:Y:S01]  /*52e0*/  @P5 LDG.E.EL.128 R148, desc[UR8][R154.64] ;  /* 0x000000089a945981 */ /* 0x0002a2000c2e1d00 */
[----:B---3--:R-:W-:Y:S02]  /*52f0*/  CS2R R56, SRZ ;  /* 0x0000000000387805 */ /* 0x008fe4000001ff00 */
[----:B------:R-:W-:Y:S01]  /*5300*/  SEL R64, R64, RZ, P4 ;  /* 0x000000ff40407207 */ /* 0x000fe20002000000 */
[----:B-1----:R-:W-:Y:S01]  /*5310*/  FMUL R79, R152, R79 ;  /* 0x0000004f984f7220 */ /* 0x002fe20000400000 */
[----:B------:R-:W-:Y:S01]  /*5320*/  FMUL R205, R205, R62 ;  /* 0x0000003ecdcd7220 */ /* 0x000fe20000400000 */
[----:B------:R-:W-:Y:S01]  /*5330*/  CS2R R152, SRZ ;  /* 0x0000000000987805 */ /* 0x000fe2000001ff00 */
[----:B------:R-:W-:Y:S01]  /*5340*/  FADD R250, R67, -R250 ;  /* 0x800000fa43fa7221 */ /* 0x000fe20000000000 */
[----:B------:R1:W3:Y:S01]  /*5350*/  @P2 LDG.E.EL.128 R56, desc[UR8][R60.64] ;  /* 0x000000083c382981 */ /* 0x0002e2000c2e1d00 */
[----:B------:R-:W-:Y:S01]  /*5360*/  FADD R221, R66, -R221 ;  /* 0x800000dd42dd7221 */ /* 0x000fe20000000000 */
[----:B------:R-:W-:-:S02]  /*5370*/  CS2R R62, SRZ ;  /* 0x00000000003e7805 */ /* 0x000fc4000001ff00 */
[----:B------:R-:W-:Y:S01]  /*5380*/  CS2R R154, SRZ ;  /* 0x00000000009a7805 */ /* 0x000fe2000001ff00 */
[----:B------:R-:W-:-:S04]  /*5390*/  IMAD.WIDE R222, R174, 0x4, R222 ;  /* 0x00000004aede7825 */ /* 0x000fc800078e02de */
[----:B------:R-:W-:Y:S01]  /*53a0*/  FADD R64, R64, -R69 ;  /* 0x8000004540407221 */ /* 0x000fe20000000000 */
[----:B------:R-:W-:Y:S01]  /*53b0*/  IMAD.WIDE R66, R5, 0x4, R246 ;  /* 0x0000000405427825 */ /* 0x000fe200078e02f6 */
[----:B------:R0:W2:Y:S01]  /*53c0*/  @P5 LDG.E.EL.128 R152, desc[UR8][R222.64+-0x200] ;  /* 0xfffe0008de985981 */ /* 0x0000a2000c2e1d00 */
[----:B-1----:R-:W-:Y:S02]  /*53d0*/  CS2R R60, SRZ ;  /* 0x00000000003c7805 */ /* 0x002fe4000001ff00 */
[----:B------:R-:W-:-:S04]  /*53e0*/  FMUL R72, R73, R72 ;  /* 0x0000004849487220 */ /* 0x000fc80000400000 */
[----:B------:R1:W2:Y:S01]  /*53f0*/  @P2 LDG.E.EL.128 R60, desc[UR8][R66.64+-0x700] ;  /* 0xfff90008423c2981 */ /* 0x0002a2000c2e1d00 */
[----:B0-----:R-:W-:Y:S01]  /*5400*/  FMUL R223, R65, R64 ;  /* 0x0000004041df7220 */ /* 0x001fe20000400000 */
[----:B------:R-:W-:Y:S01]  /*5410*/  CS2R R64, SRZ ;  /* 0x0000000000407805 */ /* 0x000fe2000001ff00 */
[----:B------:R-:W-:Y:S01]  /*5420*/  FMUL R222, R79, R68 ;  /* 0x000000444fde7220 */ /* 0x000fe20000400000 */
[----:B-1----:R-:W-:Y:S01]  /*5430*/  CS2R R66, SRZ ;  /* 0x0000000000427805 */ /* 0x002fe2000001ff00 */
[----:B------:R-:W0:Y:S01]  /*5440*/  MUFU.RCP R79, R76 ;  /* 0x0000004c004f7308 */ /* 0x000e220000001000 */
[C---:B------:R-:W-:Y:S01]  /*5450*/  IMAD.IADD R73, R174.reuse, 0x1, R220 ;  /* 0x00000001ae497824 */ /* 0x040fe200078e02dc */
[----:B------:R-:W-:Y:S01]  /*5460*/  CS2R R68, SRZ ;  /* 0x0000000000447805 */ /* 0x000fe2000001ff00 */
[----:B------:R-:W-:Y:S02]  /*5470*/  IMAD.WIDE R74, R174, 0x4, R74 ;  /* 0x00000004ae4a7825 */ /* 0x000fe400078e024a */
[----:B------:R1:W2:Y:S02]  /*5480*/  @P4 LDG.E.EL.128 R64, desc[UR8][R70.64] ;  /* 0x0000000846404981 */ /* 0x0002a4000c2e1d00 */
[----:B------:R-:W-:-:S02]  /*5490*/  VIADD R73, R73, 0xfffffe40 ;  /* 0xfffffe4049497836 */ /* 0x000fc40000000000 */
[----:B------:R-:W-:Y:S01]  /*54a0*/  FMUL R221, R72, R221 ;  /* 0x000000dd48dd7220 */ /* 0x000fe20000400000 */
[----:B-1----:R-:W-:Y:S01]  /*54b0*/  CS2R R70, SRZ ;  /* 0x0000000000467805 */ /* 0x002fe2000001ff00 */
[----:B------:R-:W-:Y:S01]  /*54c0*/  IMAD.WIDE R248, R73, 0x4, R248 ;  /* 0x0000000449f87825 */ /* 0x000fe200078e02f8 */
[----:B------:R-:W-:-:S04]  /*54d0*/  CS2R R72, SRZ ;  /* 0x0000000000487805 */ /* 0x000fc8000001ff00 */
[----:B------:R1:W2:Y:S01]  /*54e0*/  @P4 LDG.E.EL.128 R68, desc[UR8][R74.64+-0x600] ;  /* 0xfffa00084a444981 */ /* 0x0002a2000c2e1d00 */
[----:B------:R-:W-:Y:S01]  /*54f0*/  FMUL R220, R77, R250 ;  /* 0x000000fa4ddc7220 */ /* 0x000fe20000400000 */
[----:B0-----:R-:W-:Y:S01]  /*5500*/  FMUL R242, R79, R242 ;  /* 0x000000f24ff27220 */ /* 0x001fe20000400000 */
[----:B------:R-:W-:Y:S02]  /*5510*/  CS2R R76, SRZ ;  /* 0x00000000004c7805 */ /* 0x000fe4000001ff00 */
[----:B------:R-:W-:Y:S02]  /*5520*/  CS2R R78, SRZ ;  /* 0x00000000004e7805 */ /* 0x000fe4000001ff00 */
[----:B-1----:R-:W-:Y:S01]  /*5530*/  CS2R R74, SRZ ;  /* 0x00000000004a7805 */ /* 0x002fe2000001ff00 */
[----:B------:R-:W-:-:S05]  /*5540*/  IMAD.WIDE R246, R174, 0x4, R246 ;  /* 0x00000004aef67825 */ /* 0x000fca00078e02f6 */
[----:B------:R0:W2:Y:S01]  /*5550*/  @P2 LDG.E.EL.128 R72, desc[UR8][R248.64] ;  /* 0x00000008f8482981 */ /* 0x0000a2000c2e1d00 */
[----:B------:R-:W1:Y:S03]  /*5560*/  MUFU.RCP R81, R81 ;  /* 0x0000005100517308 */ /* 0x000e660000001000 */
[----:B------:R1:W2:Y:S01]  /*5570*/  @P2 LDG.E.EL.128 R76, desc[UR8][R246.64+-0x700] ;  /* 0xfff90008f64c2981 */ /* 0x0002a2000c2e1d00 */
[----:B0-----:R-:W0:Y:S04]  /*5580*/  LDC.64 R248, c[0x0][0x258] ;  /* 0x00009600fff87b82 */ /* 0x001e280000000a00 */
[----:B------:R-:W5:Y:S08]  /*5590*/  MUFU.RCP R82, R82 ;  /* 0x0000005200527308 */ /* 0x000f700000001000 */
[----:B-1----:R-:W-:Y:S08]  /*55a0*/  MUFU.RCP R246, R80 ;  /* 0x0000005000f67308 */ /* 0x002ff00000001000 */
[----:B------:R-:W1:Y:S08]  /*55b0*/  MUFU.RCP R83, R83 ;  /* 0x0000005300537308 */ /* 0x000e700000001000 */
[----:B------:R-:W0:Y:S01]  /*55c0*/  MUFU.RCP R80, R87 ;  /* 0x0000005700507308 */ /* 0x000e220000001000 */
[----:B------:R-:W-:-:S07]  /*55d0*/  FMUL R240, R81, R240 ;  /* 0x000000f051f07220 */ /* 0x000fce0000400000 */
[----:B------:R-:W0:Y:S01]  /*55e0*/  MUFU.RCP R94, R94 ;  /* 0x0000005e005e7308 */ /* 0x000e220000001000 */
[----:B-----5:R-:W-:-:S07]  /*55f0*/  FMUL R237, R82, R237 ;  /* 0x000000ed52ed7220 */ /* 0x020fce0000400000 */
[----:B------:R-:W5:Y:S01]  /*5600*/  MUFU.RCP R95, R95 ;  /* 0x0000005f005f7308 */ /* 0x000f620000001000 */
[----:B-1----:R-:W-:-:S07]  /*5610*/  FMUL R219, R83, R219 ;  /* 0x000000db53db7220 */ /* 0x002fce0000400000 */
[----:B------:R-:W1:Y:S01]  /*5620*/  MUFU.RCP R87, R230 ;  /* 0x000000e600577308 */ /* 0x000e620000001000 */
[----:B0-----:R-:W-:-:S07]  /*5630*/  FMUL R218, R80, R218 ;  /* 0x000000da50da7220 */ /* 0x001fce0000400000 */
[----:B------:R-:W0:Y:S01]  /*5640*/  MUFU.RCP R90, R90 ;  /* 0x0000005a005a7308 */ /* 0x000e220000001000 */
[----:B------:R-:W-:-:S07]  /*5650*/  FMUL R241, R246, R241 ;  /* 0x000000f1f6f17220 */ /* 0x000fce0000400000 */
[----:B------:R-:W0:Y:S01]  /*5660*/  MUFU.RCP R91, R91 ;  /* 0x0000005b005b7308 */ /* 0x000e220000001000 */
[----:B------:R-:W-:Y:S02]  /*5670*/  CS2R R80, SRZ ;  /* 0x0000000000507805 */ /* 0x000fe4000001ff00 */
[----:B------:R-:W-:Y:S01]  /*5680*/  CS2R R82, SRZ ;  /* 0x0000000000527805 */ /* 0x000fe2000001ff00 */
[----:B------:R-:W-:-:S04]  /*5690*/  IMAD.WIDE R246, R174, 0x4, R248 ;  /* 0x00000004aef67825 */ /* 0x000fc800078e02f8 */
[----:B------:R-:W0:Y:S01]  /*56a0*/  MUFU.RCP R239, R239 ;  /* 0x000000ef00ef7308 */ /* 0x000e220000001000 */
[----:B------:R0:W2:Y:S07]  /*56b0*/  @P5 LDG.E.EL.128 R80, desc[UR8][R246.64+-0x200] ;  /* 0xfffe0008f6505981 */ /* 0x0000ae000c2e1d00 */
[----:B------:R-:W0:Y:S01]  /*56c0*/  MUFU.RCP R232, R232 ;  /* 0x000000e800e87308 */ /* 0x000e220000001000 */
[----:B------:R-:W-:Y:S01]  /*56d0*/  FMUL R94, R94, R85 ;  /* 0x000000555e5e7220 */ /* 0x000fe20000400000 */
[----:B-----5:R-:W-:-:S06]  /*56e0*/  FMUL R250, R95, R84 ;  /* 0x000000545ffa7220 */ /* 0x020fcc0000400000 */
[----:B------:R-:W5:Y:S01]  /*56f0*/  MUFU.RCP R245, R245 ;  /* 0x000000f500f57308 */ /* 0x000f620000001000 */
[----:B-1----:R-:W-:-:S07]  /*5700*/  FMUL R252, R87, R252 ;  /* 0x000000fc57fc7220 */ /* 0x002fce0000400000 */
[----:B------:R-:W1:Y:S01]  /*5710*/  MUFU.RCP R244, R244 ;  /* 0x000000f400f47308 */ /* 0x000e620000001000 */
[----:B0-----:R-:W-:Y:S01]  /*5720*/  FMUL R217, R90, R217 ;  /* 0x000000d95ad97220 */ /* 0x001fe20000400000 */
[----:B------:R-:W-:Y:S01]  /*5730*/  FMUL R216, R91, R216 ;  /* 0x000000d85bd87220 */ /* 0x000fe20000400000 */
[----:B------:R-:W-:Y:S01]  /*5740*/  CS2R R84, SRZ ;  /* 0x0000000000547805 */ /* 0x000fe2000001ff00 */
[----:B------:R-:W-:-:S04]  /*5750*/  IMAD.WIDE R90, R5, 0x4, R248 ;  /* 0x00000004055a7825 */ /* 0x000fc800078e02f8 */
[----:B------:R-:W0:Y:S01]  /*5760*/  MUFU.RCP R243, R243 ;  /* 0x000000f300f37308 */ /* 0x000e220000001000 */
[----:B------:R-:W-:-:S07]  /*5770*/  FMUL R235, R239, R235 ;  /* 0x000000ebefeb7220 */ /* 0x000fce0000400000 */
[----:B------:R-:W0:Y:S01]  /*5780*/  MUFU.RCP R238, R238 ;  /* 0x000000ee00ee7308 */ /* 0x000e220000001000 */
[----:B------:R-:W-:-:S07]  /*5790*/  FMUL R251, R232, R251 ;  /* 0x000000fbe8fb7220 */ /* 0x000fce0000400000 */
[----:B------:R0:W-:Y:S01]  /*57a0*/  MUFU.RCP R247, R86 ;  /* 0x0000005600f77308 */ /* 0x0001e20000001000 */
[----:B------:R-:W-:Y:S01]  /*57b0*/  IMAD.MOV.U32 R232, RZ, RZ, R94 ;  /* 0x000000ffffe87224 */ /* 0x000fe200078e005e */
[----:B0-----:R-:W-:-:S06]  /*57c0*/  CS2R R86, SRZ ;  /* 0x0000000000567805 */ /* 0x001fcc000001ff00 */
[----:B------:R-:W0:Y:S01]  /*57d0*/  MUFU.RCP R231, R231 ;  /* 0x000000e700e77308 */ /* 0x000e220000001000 */
[----:B------:R-:W-:-:S04]  /*57e0*/  IMAD.WIDE R94, R14, 0x4, R248 ;  /* 0x000000040e5e7825 */ /* 0x000fc800078e02f8 */
[----:B-----5:R-:W-:Y:S01]  /*57f0*/  FMUL R233, R245, R233 ;  /* 0x000000e9f5e97220 */ /* 0x020fe20000400000 */
[----:B-1----:R-:W-:Y:S01]  /*5800*/  FMUL R215, R244, R215 ;  /* 0x000000d7f4d77220 */ /* 0x002fe20000400000 */
[----:B------:R1:W5:Y:S01]  /*5810*/  @P5 LDG.E.EL.128 R84, desc[UR8][R90.64+-0x200] ;  /* 0xfffe00085a545981 */ /* 0x000362000c2e1d00 */
[----:B------:R-:W0:Y:S01]  /*5820*/  LDC.64 R244, c[0x0][0x260] ;  /* 0x00009800fff47b82 */ /* 0x000e220000000a00 */
[----:B------:R-:W0:Y:S01]  /*5830*/  MUFU.RCP R230, R93 ;  /* 0x0000005d00e67308 */ /* 0x000e220000001000 */
[----:B------:R-:W-:Y:S01]  /*5840*/  FMUL R234, R243, R234 ;  /* 0x000000eaf3ea7220 */ /* 0x000fe20000400000 */
[----:B-1----:R-:W-:-:S06]  /*5850*/  CS2R R90, SRZ ;  /* 0x00000000005a7805 */ /* 0x002fcc000001ff00 */
[----:B------:R-:W-:Y:S08]  /*5860*/  MUFU.RCP R246, R89 ;  /* 0x0000005900f67308 */ /* 0x000ff00000001000 */
[----:B------:R1:W0:Y:S01]  /*5870*/  MUFU.RCP R239, R88 ;  /* 0x0000005800ef7308 */ /* 0x0002220000001000 */
[----:B------:R-:W-:Y:S01]  /*5880*/  FMUL R236, R238, R236 ;  /* 0x000000eceeec7220 */ /* 0x000fe20000400000 */
[----:B-1----:R-:W-:-:S06]  /*5890*/  CS2R R88, SRZ ;  /* 0x0000000000587805 */ /* 0x002fcc000001ff00 */
[----:B------:R1:W-:Y:S01]  /*58a0*/  MUFU.RCP R243, R92 ;  /* 0x0000005c00f37308 */ /* 0x0003e20000001000 */
[----:B------:R-:W-:Y:S01]  /*58b0*/  IMAD.WIDE R248, R160, 0x4, R248 ;  /* 0x00000004a0f87825 */ /* 0x000fe200078e02f8 */
[----:B------:R0:W2:Y:S06]  /*58c0*/  @P5 LDG.E.EL.128 R88, desc[UR8][R94.64+-0x200] ;  /* 0xfffe00085e585981 */ /* 0x0000ac000c2e1d00 */
[----:B------:R-:W4:Y:S01]  /*58d0*/  MUFU.RCP R238, R97 ;  /* 0x0000006100ee7308 */ /* 0x000f220000001000 */
[----:B-1----:R-:W-:Y:S02]  /*58e0*/  CS2R R92, SRZ ;  /* 0x00000000005c7805 */ /* 0x002fe4000001ff00 */
[----:B0-----:R-:W-:Y:S01]  /*58f0*/  CS2R R94, SRZ ;  /* 0x00000000005e7805 */ /* 0x001fe2000001ff00 */
[----:B------:R-:W-:Y:S01]  /*5900*/  FMUL R214, R231, R214 ;  /* 0x000000d6e7d67220 */ /* 0x000fe20000400000 */
[----:B------:R-:W-:-:S03]  /*5910*/  FMUL R213, R230, R213 ;  /* 0x000000d5e6d57220 */ /* 0x000fc60000400000 */
[----:B------:R-:W-:Y:S01]  /*5920*/  MUFU.RCP R231, R98 ;  /* 0x0000006200e77308 */ /* 0x000fe20000001000 */
[----:B------:R0:W2:Y:S07]  /*5930*/  @P5 LDG.E.EL.128 R92, desc[UR8][R248.64+-0x200] ;  /* 0xfffe0008f85c5981 */ /* 0x0000ae000c2e1d00 */
[----:B------:R1:W1:Y:S01]  /*5940*/  MUFU.RCP R230, R96 ;  /* 0x0000006000e67308 */ /* 0x0002620000001000 */
[----:B0-----:R-:W-:-:S07]  /*5950*/  IMAD.MOV.U32 R249, RZ, RZ, R232 ;  /* 0x000000fffff97224 */ /* 0x001fce00078e00e8 */
[----:B------:R0:W3:Y:S01]  /*5960*/  MUFU.RCP R232, R99 ;  /* 0x0000006300e87308 */ /* 0x0000e20000001000 */
[----:B------:R-:W-:Y:S01]  /*5970*/  FMUL R210, R239, R210 ;  /* 0x000000d2efd27220 */ /* 0x000fe20000400000 */
[----:B----4-:R-:W-:Y:S01]  /*5980*/  FMUL R239, R238, R100 ;  /* 0x00000064eeef7220 */ /* 0x010fe20000400000 */
[----:B------:R-:W-:Y:S01]  /*5990*/  FMUL R212, R247, R212 ;  /* 0x000000d4f7d47220 */ /* 0x000fe20000400000 */
[----:B------:R-:W-:Y:S01]  /*59a0*/  FMUL R211, R246, R211 ;  /* 0x000000d3f6d37220 */ /* 0x000fe20000400000 */
[----:B-1----:R-:W-:Y:S01]  /*59b0*/  CS2R R96, SRZ ;  /* 0x0000000000607805 */ /* 0x002fe2000001ff00 */
[----:B------:R-:W-:Y:S02]  /*59c0*/  IMAD.WIDE R246, R174, 0x4, R244 ;  /* 0x00000004aef67825 */ /* 0x000fe400078e02f4 */
[----:B------:R1:W4:Y:S01]  /*59d0*/  MUFU.RCP R238, R229 ;  /* 0x000000e500ee7308 */ /* 0x0003220000001000 */
[----:B0-----:R-:W-:Y:S01]  /*59e0*/  CS2R R98, SRZ ;  /* 0x0000000000627805 */ /* 0x001fe2000001ff00 */
[----:B------:R-:W-:Y:S01]  /*59f0*/  FMUL R230, R230, R103 ;  /* 0x00000067e6e67220 */ /* 0x000fe20000400000 */
[----:B---3--:R-:W-:-:S04]  /*5a00*/  FMUL R232, R232, R101 ;  /* 0x00000065e8e87220 */ /* 0x008fc80000400000 */
[----:B------:R0:W3:Y:S01]  /*5a10*/  @P5 LDG.E.EL.128 R96, desc[UR8][R246.64+-0x200] ;  /* 0xfffe0008f6605981 */ /* 0x0000e2000c2e1d00 */
[----:B-1----:R-:W-:Y:S01]  /*5a20*/  FMUL R229, R231, R102 ;  /* 0x00000066e7e57220 */ /* 0x002fe20000400000 */
[----:B------:R-:W-:Y:S02]  /*5a30*/  CS2R R100, SRZ ;  /* 0x0000000000647805 */ /* 0x000fe4000001ff00 */
[----:B------:R-:W-:Y:S01]  /*5a40*/  CS2R R102, SRZ ;  /* 0x0000000000667805 */ /* 0x000fe2000001ff00 */
[----:B0-----:R-:W-:-:S04]  /*5a50*/  IMAD.WIDE R246, R5, 0x4, R244 ;  /* 0x0000000405f67825 */ /* 0x001fc800078e02f4 */
[----:B----4-:R-:W-:Y:S01]  /*5a60*/  FMUL R231, R238, R228 ;  /* 0x000000e4eee77220 */ /* 0x010fe20000400000 */
[----:B------:R-:W-:Y:S01]  /*5a70*/  SEL R104, R104, RZ, P2 ;  /* 0x000000ff68687207 */ /* 0x000fe20001000000 */
[----:B------:R0:W4:Y:S01]  /*5a80*/  @P5 LDG.E.EL.128 R100, desc[UR8][R246.64+-0x200] ;  /* 0xfffe0008f6645981 */ /* 0x000122000c2e1d00 */
[----:B------:R-:W-:Y:S02]  /*5a90*/  SEL R105, R105, RZ, P2 ;  /* 0x000000ff69697207 */ /* 0x000fe40001000000 */
[----:B------:R-:W-:Y:S02]  /*5aa0*/  SEL R107, R107, RZ, P2 ;  /* 0x000000ff6b6b7207 */ /* 0x000fe40001000000 */
[----:B------:R-:W-:Y:S02]  /*5ab0*/  SEL R238, R109, RZ, P2 ;  /* 0x000000ff6dee7207 */ /* 0x000fe40001000000 */
[----:B------:R-:W-:Y:S01]  /*5ac0*/  SEL R248, R111, RZ, P2 ;  /* 0x000000ff6ff87207 */ /* 0x000fe20001000000 */
[----:B0-----:R-:W-:Y:S01]  /*5ad0*/  IMAD.MOV.U32 R247, RZ, RZ, R239 ;  /* 0x000000fffff77224 */ /* 0x001fe200078e00ef */
[----:B------:R-:W-:Y:S01]  /*5ae0*/  SEL R239, R108, RZ, P2 ;  /* 0x000000ff6cef7207 */ /* 0x000fe20001000000 */
[----:B------:R-:W-:-:S02]  /*5af0*/  FADD R238, R105, -R238 ;  /* 0x800000ee69ee7221 */ /* 0x000fc40000000000 */
[----:B------:R-:W-:Y:S02]  /*5b00*/  FADD R248, R107, -R248 ;  /* 0x800000f86bf87221 */ /* 0x000fe40000000000 */
[----:B------:R-:W-:Y:S01]  /*5b10*/  FADD R228, R104, -R239 ;  /* 0x800000ef68e47221 */ /* 0x000fe20000000000 */
[----:B------:R-:W-:Y:S02]  /*5b20*/  SEL R239, R106, RZ, P2 ;  /* 0x000000ff6aef7207 */ /* 0x000fe40001000000 */
[----:B------:R-:W-:Y:S02]  /*5b30*/  CS2R R104, SRZ ;  /* 0x0000000000687805 */ /* 0x000fe4000001ff00 */
[----:B------:R-:W-:Y:S02]  /*5b40*/  CS2R R106, SRZ ;  /* 0x00000000006a7805 */ /* 0x000fe4000001ff00 */
[----:B------:R-:W-:Y:S01]  /*5b50*/  SEL R110, R110, RZ, P2 ;  /* 0x000000ff6e6e7207 */ /* 0x000fe20001000000 */
[----:B------:R-:W-:-:S04]  /*5b60*/  IMAD.WIDE R108, R14, 0x4, R244 ;  /* 0x000000040e6c7825 */ /* 0x000fc800078e02f4 */
[----:B------:R-:W-:Y:S01]  /*5b70*/  FADD R239, R239, -R110 ;  /* 0x8000006eefef7221 */ /* 0x000fe20000000000 */
[----:B------:R0:W2:Y:S01]  /*5b80*/  @P5 LDG.E.EL.128 R104, desc[UR8][R108.64+-0x200] ;  /* 0xfffe00086c685981 */ /* 0x0000a2000c2e1d00 */
[----:B------:R-:W-:Y:S01]  /*5b90*/  CS2R R110, SRZ ;  /* 0x00000000006e7805 */ /* 0x000fe2000001ff00 */
[----:B------:R-:W-:Y:S01]  /*5ba0*/  IMAD.WIDE R244, R160, 0x4, R244 ;  /* 0x00000004a0f47825 */ /* 0x000fe200078e02f4 */
[----:B0-----:R-:W-:-:S06]  /*5bb0*/  CS2R R108, SRZ ;  /* 0x00000000006c7805 */ /* 0x001fcc000001ff00 */
[----:B------:R0:W3:Y:S01]  /*5bc0*/  @P5 LDG.E.EL.128 R108, desc[UR8][R244.64+-0x200] ;  /* 0xfffe0008f46c5981 */ /* 0x0000e2000c2e1d00 */
[----:B------:R-:W-:Y:S01]  /*5bd0*/  FMUL R209, R243, R209 ;  /* 0x000000d1f3d17220 */ /* 0x000fe20000400000 */
[----:B------:R-:W-:Y:S02]  /*5be0*/  IMAD.MOV.U32 R243, RZ, RZ, R249 ;  /* 0x000000fffff37224 */ /* 0x000fe400078e00f9 */
[----:B------:R-:W-:Y:S02]  /*5bf0*/  FMUL R231, R231, R248 ;  /* 0x000000f8e7e77220 */ /* 0x000fe40000400000 */
[----:B------:R-:W1:Y:S01]  /*5c00*/  LDC.64 R248, c[0x0][0x280] ;  /* 0x0000a000fff87b82 */ /* 0x000e620000000a00 */
[----:B------:R-:W-:Y:S01]  /*5c10*/  FMUL R230, R230, R239 ;  /* 0x000000efe6e67220 */ /* 0x000fe20000400000 */
[----:B------:R-:W-:Y:S01]  /*5c20*/  FMUL R229, R229, R238 ;  /* 0x000000eee5e57220 */ /* 0x000fe20000400000 */
[----:B------:R-:W-:Y:S01]  /*5c30*/  FMUL R228, R232, R228 ;  /* 0x000000e4e8e47220 */ /* 0x000fe20000400000 */
[----:B------:R-:W-:Y:S01]  /*5c40*/  FADD R232, R115, -R112 ;  /* 0x8000007073e87221 */ /* 0x000fe20000000000 */
[----:B------:R-:W-:Y:S01]  /*5c50*/  FADD R238, R126, -R113 ;  /* 0x800000717eee7221 */ /* 0x000fe20000000000 */
[----:B------:R-:W-:Y:S01]  /*5c60*/  FADD R239, R127, -R114 ;  /* 0x800000727fef7221 */ /* 0x000fe20000000000 */
[----:B------:R-:W-:-:S02]  /*5c70*/  CS2R R112, SRZ ;  /* 0x0000000000707805 */ /* 0x000fc4000001ff00 */
[----:B------:R-:W-:Y:S02]  /*5c80*/  CS2R R114, SRZ ;  /* 0x0000000000727805 */ /* 0x000fe4000001ff00 */
[----:B------:R-:W-:Y:S01]  /*5c90*/  SEL R33, R33, RZ, P5 ;  /* 0x000000ff21217207 */ /* 0x000fe20002800000 */
[----:B0-----:R-:W-:Y:S01]  /*5ca0*/  FADD R244, R123, -R117 ;  /* 0x800000757bf47221 */ /* 0x001fe20000000000 */
[----:B-1----:R-:W-:-:S05]  /*5cb0*/  IMAD.WIDE R126, R174, 0x4, R248 ;  /* 0x00000004ae7e7825 */ /* 0x002fca00078e02f8 */
[----:B------:R0:W3:Y:S02]  /*5cc0*/  @P4 LDG.E.EL.128 R112, desc[UR8][R126.64+-0x600] ;  /* 0xfffa00087e704981 */ /* 0x0000e4000c2e1d00 */
[----:B0-----:R-:W-:Y:S02]  /*5cd0*/  IMAD.MOV.U32 R127, RZ, RZ, R247 ;  /* 0x000000ffff7f7224 */ /* 0x001fe400078e00f7 */
[----:B------:R-:W-:Y:S01]  /*5ce0*/  FADD R247, R120, -R121 ;  /* 0x8000007978f77221 */ /* 0x000fe20000000000 */
[----:B------:R-:W-:Y:S02]  /*5cf0*/  SEL R121, R36, RZ, P5 ;  /* 0x000000ff24797207 */ /* 0x000fe40002800000 */
[----:B------:R-:W-:Y:S01]  /*5d00*/  SEL R36, R37, RZ, P5 ;  /* 0x000000ff25247207 */ /* 0x000fe20002800000 */
[----:B------:R-:W-:Y:S02]  /*5d10*/  IMAD.MOV.U32 R126, RZ, RZ, R243 ;  /* 0x000000ffff7e7224 */ /* 0x000fe400078e00f3 */
[----:B------:R-:W-:Y:S01]  /*5d20*/  FADD R243, R122, -R116 ;  /* 0x800000747af37221 */ /* 0x000fe20000000000 */
[----:B------:R-:W-:-:S04]  /*5d30*/  IMAD.WIDE R122, R5, 0x4, R248 ;  /* 0x00000004057a7825 */ /* 0x000fc800078e02f8 */
[----:B------:R-:W-:Y:S02]  /*5d40*/  FADD R249, R33, -R36 ;  /* 0x8000002421f97221 */ /* 0x000fe40000000000 */
[----:B------:R-:W0:Y:S01]  /*5d50*/  LDC.64 R36, c[0x0][0x280] ;  /* 0x0000a000ff247b82 */ /* 0x000e220000000a00 */
[----:B------:R-:W-:Y:S01]  /*5d60*/  FADD R245, R124, -R118 ;  /* 0x800000767cf57221 */ /* 0x000fe20000000000 */
[----:B------:R-:W-:Y:S01]  /*5d70*/  FADD R246, R125, -R119 ;  /* 0x800000777df67221 */ /* 0x000fe20000000000 */
[----:B------:R-:W-:Y:S02]  /*5d80*/  CS2R R116, SRZ ;  /* 0x0000000000747805 */ /* 0x000fe4000001ff00 */
[----:B------:R-:W-:Y:S02]  /*5d90*/  CS2R R118, SRZ ;  /* 0x0000000000767805 */ /* 0x000fe4000001ff00 */
[----:B------:R-:W-:Y:S01]  /*5da0*/  SEL R32, R32, RZ, P5 ;  /* 0x000000ff20207207 */ /* 0x000fe20002800000 */
[----:B------:R-:W-:-:S03]  /*5db0*/  IMAD.MOV.U32 R124, RZ, RZ, R250 ;  /* 0x000000ffff7c7224 */ /* 0x000fc600078e00fa */
[----:B------:R1:W3:Y:S01]  /*5dc0*/  @P4 LDG.E.EL.128 R116, desc[UR8][R122.64+-0x600] ;  /* 0xfffa00087a744981 */ /* 0x0002e2000c2e1d00 */
[----:B------:R-:W-:Y:S01]  /*5dd0*/  FADD R250, R32, -R121 ;  /* 0x8000007920fa7221 */ /* 0x000fe20000000000 */
[----:B------:R-:W-:Y:S02]  /*5de0*/  CS2R R120, SRZ ;  /* 0x0000000000787805 */ /* 0x000fe4000001ff00 */
[----:B-1----:R-:W-:Y:S01]  /*5df0*/  CS2R R122, SRZ ;  /* 0x00000000007a7805 */ /* 0x002fe2000001ff00 */
[----:B0-----:R-:W-:-:S05]  /*5e00*/  IMAD.WIDE R32, R14, 0x4, R36 ;  /* 0x000000040e207825 */ /* 0x001fca00078e0224 */
[----:B------:R0:W3:Y:S01]  /*5e10*/  @P4 LDG.E.EL.128 R120, desc[UR8][R32.64+-0x600] ;  /* 0xfffa000820784981 */ /* 0x0000e2000c2e1d00 */
[----:B------:R-:W-:Y:S01]  /*5e20*/  SEL R35, R35, RZ, P5 ;  /* 0x000000ff23237207 */ /* 0x000fe20002800000 */
[----:B0-----:R-:W0:Y:S01]  /*5e30*/  LDC.64 R32, c[0x0][0x280] ;  /* 0x0000a000ff207b82 */ /* 0x001e220000000a00 */
[----:B------:R-:W-:-:S05]  /*5e40*/  SEL R248, R39, RZ, P5 ;  /* 0x000000ff27f87207 */ /* 0x000fca0002800000 */
[----:B------:R-:W-:Y:S01]  /*5e50*/  FADD R248, R35, -R248 ;  /* 0x800000f823f87221 */ /* 0x000fe20000000000 */
[----:B------:R-:W-:Y:S01]  /*5e60*/  SEL R35, R129, RZ, P4 ;  /* 0x000000ff81237207 */ /* 0x000fe20002000000 */
[----:B------:R-:W-:Y:S01]  /*5e70*/  IMAD.MOV.U32 R129, RZ, RZ, R124 ;  /* 0x000000ffff817224 */ /* 0x000fe200078e007c */
[----:B------:R-:W-:Y:S01]  /*5e80*/  SEL R124, R141, RZ, P4 ;  /* 0x000000ff8d7c7207 */ /* 0x000fe20002000000 */
[----:B------:R-:W-:Y:S02]  /*5e90*/  IMAD.MOV.U32 R141, RZ, RZ, R126 ;  /* 0x000000ffff8d7224 */ /* 0x000fe400078e007e */
[----:B------:R-:W-:Y:S01]  /*5ea0*/  IMAD.MOV.U32 R39, RZ, RZ, R127 ;  /* 0x000000ffff277224 */ /* 0x000fe200078e007f */
[----:B------:R-:W-:Y:S01]  /*5eb0*/  CS2R R126, SRZ ;  /* 0x00000000007e7805 */ /* 0x000fe2000001ff00 */
[----:B------:R-:W-:Y:S01]  /*5ec0*/  FADD R35, R35, -R124 ;  /* 0x8000007c23237221 */ /* 0x000fe20000000000 */
[----:B------:R-:W-:Y:S01]  /*5ed0*/  CS2R R124, SRZ ;  /* 0x00000000007c7805 */ /* 0x000fe2000001ff00 */
[----:B0-----:R-:W-:-:S05]  /*5ee0*/  IMAD.WIDE R32, R160, 0x4, R32 ;  /* 0x00000004a0207825 */ /* 0x001fca00078e0220 */
[----:B------:R0:W3:Y:S01]  /*5ef0*/  @P4 LDG.E.EL.128 R124, desc[UR8][R32.64+-0x600] ;  /* 0xfffa0008207c4981 */ /* 0x0000e2000c2e1d00 */
[----:B------:R-:W-:Y:S02]  /*5f00*/  SEL R36, R128, RZ, P4 ;  /* 0x000000ff80247207 */ /* 0x000fe40002000000 */
[----:B------:R-:W-:Y:S01]  /*5f10*/  SEL R37, R140, RZ, P4 ;  /* 0x000000ff8c257207 */ /* 0x000fe20002000000 */
[----:B0-----:R-:W0:Y:S04]  /*5f20*/  LDC.64 R32, c[0x0][0x288] ;  /* 0x0000a200ff207b82 */ /* 0x001e280000000a00 */
[----:B------:R-:W-:Y:S01]  /*5f30*/  FADD R36, R36, -R37 ;  /* 0x8000002524247221 */ /* 0x000fe20000000000 */
[----:B------:R-:W-:Y:S02]  /*5f40*/  SEL R37, R130, RZ, P4 ;  /* 0x000000ff82257207 */ /* 0x000fe40002000000 */
[----:B------:R-:W-:-:S02]  /*5f50*/  SEL R128, R131, RZ, P4 ;  /* 0x000000ff83807207 */ /* 0x000fc40002000000 */
[----:B------:R-:W-:Y:S02]  /*5f60*/  SEL R142, R142, RZ, P4 ;  /* 0x000000ff8e8e7207 */ /* 0x000fe40002000000 */
[----:B------:R-:W-:-:S03]  /*5f70*/  SEL R143, R143, RZ, P4 ;  /* 0x000000ff8f8f7207 */ /* 0x000fc60002000000 */
[----:B------:R-:W-:Y:S01]  /*5f80*/  FADD R37, R37, -R142 ;  /* 0x8000008e25257221 */ /* 0x000fe20000000000 */
[----:B------:R-:W-:Y:S01]  /*5f90*/  FMUL R142, R129, R35 ;  /* 0x00000023818e7220 */ /* 0x000fe20000400000 */
[----:B------:R-:W-:Y:S01]  /*5fa0*/  FADD R128, R128, -R143 ;  /* 0x8000008f80807221 */ /* 0x000fe20000000000 */
[----:B------:R-:W-:Y:S02]  /*5fb0*/  SEL R132, R132, RZ, P2 ;  /* 0x000000ff84847207 */ /* 0x000fe40001000000 */
[----:B------:R-:W-:Y:S01]  /*5fc0*/  SEL R35, R136, RZ, P2 ;  /* 0x000000ff88237207 */ /* 0x000fe20001000000 */
[----:B------:R-:W-:Y:S01]  /*5fd0*/  FMUL R251, R251, R128 ;  /* 0x00000080fbfb7220 */ /* 0x000fe20000400000 */
[----:B------:R-:W-:Y:S01]  /*5fe0*/  FMUL R140, R141, R36 ;  /* 0x000000248d8c7220 */ /* 0x000fe20000400000 */
[----:B------:R-:W-:Y:S01]  /*5ff0*/  FMUL R252, R252, R37 ;  /* 0x00000025fcfc7220 */ /* 0x000fe20000400000 */
[----:B------:R-:W-:Y:S02]  /*6000*/  CS2R R128, SRZ ;  /* 0x0000000000807805 */ /* 0x000fe4000001ff00 */
[----:B------:R-:W-:Y:S01]  /*6010*/  CS2R R130, SRZ ;  /* 0x0000000000827805 */ /* 0x000fe2000001ff00 */
[----:B------:R-:W-:Y:S01]  /*6020*/  FADD R143, R132, -R35 ;  /* 0x80000023848f7221 */ /* 0x000fe20000000000 */
[----:B0-----:R-:W-:Y:S01]  /*6030*/  IMAD.WIDE R36, R174, 0x4, R32 ;  /* 0x00000004ae247825 */ /* 0x001fe200078e0220 */
[----:B------:R-:W-:-:S02]  /*6040*/  SEL R35, R135, RZ, P2 ;  /* 0x000000ff87237207 */ /* 0x000fc40001000000 */
[----:B------:R-:W-:Y:S01]  /*6050*/  SEL R132, R137, RZ, P2 ;  /* 0x000000ff89847207 */ /* 0x000fe20001000000 */
[----:B------:R-:W-:Y:S01]  /*6060*/  IMAD.MOV.U32 R137, RZ, RZ, R39 ;  /* 0x000000ffff897224 */ /* 0x000fe200078e0027 */
[----:B------:R-:W-:Y:S01]  /*6070*/  SEL R136, R139, RZ, P2 ;  /* 0x000000ff8b887207 */ /* 0x000fe20001000000 */
[----:B------:R0:W4:Y:S01]  /*6080*/  @P4 LDG.E.EL.128 R128, desc[UR8][R36.64+-0x600] ;  /* 0xfffa000824804981 */ /* 0x000122000c2e1d00 */
[----:B------:R-:W-:Y:S02]  /*6090*/  SEL R133, R133, RZ, P2 ;  /* 0x000000ff85857207 */ /* 0x000fe40001000000 */
[----:B------:R-:W-:Y:S02]  /*60a0*/  SEL R134, R134, RZ, P2 ;  /* 0x000000ff86867207 */ /* 0x000fe40001000000 */
[----:B------:R-:W-:Y:S01]  /*60b0*/  SEL R39, R138, RZ, P2 ;  /* 0x000000ff8a277207 */ /* 0x000fe20001000000 */
[----:B------:R-:W-:Y:S01]  /*60c0*/  FADD R35, R35, -R136 ;  /* 0x8000008823237221 */ /* 0x000fe20000000000 */
[----:B0-----:R-:W-:-:S02]  /*60d0*/  IMAD.MOV.U32 R37, RZ, RZ, R140 ;  /* 0x000000ffff257224 */ /* 0x001fc400078e008c */
[----:B------:R-:W-:Y:S01]  /*60e0*/  FADD R140, R133, -R132 ;  /* 0x80000084858c7221 */ /* 0x000fe20000000000 */
[----:B------:R-:W-:Y:S01]  /*60f0*/  FADD R141, R134, -R39 ;  /* 0x80000027868d7221 */ /* 0x000fe20000000000 */
[----:B------:R-:W-:Y:S01]  /*6100*/  CS2R R132, SRZ ;  /* 0x0000000000847805 */ /* 0x000fe2000001ff00 */
[----:B------:R-:W-:Y:S01]  /*6110*/  IMAD.MOV.U32 R39, RZ, RZ, R37 ;  /* 0x000000ffff277224 */ /* 0x000fe200078e0025 */
[----:B------:R-:W-:Y:S01]  /*6120*/  CS2R R134, SRZ ;  /* 0x0000000000867805 */ /* 0x000fe2000001ff00 */
[----:B------:R-:W-:-:S04]  /*6130*/  IMAD.WIDE R36, R5, 0x4, R32 ;  /* 0x0000000405247825 */ /* 0x000fc800078e0220 */
[----:B------:R-:W-:Y:S01]  /*6140*/  FMUL R137, R137, R35 ;  /* 0x0000002389897220 */ /* 0x000fe20000400000 */
[----:B------:R-:W-:Y:S01]  /*6150*/  FADD R176, R176, -R177 ;  /* 0x800000b1b0b07221 */ /* 0x000fe20000000000 */
[----:B------:R-:W-:Y:S02]  /*6160*/  CS2R R138, SRZ ;  /* 0x00000000008a7805 */ /* 0x000fe4000001ff00 */
[----:B------:R-:W-:Y:S01]  /*6170*/  IMAD.MOV.U32 R177, RZ, RZ, R137 ;  /* 0x000000ffffb17224 */ /* 0x000fe200078e0089 */
[----:B------:R0:W4:Y:S01]  /*6180*/  @P4 LDG.E.EL.128 R132, desc[UR8][R36.64+-0x600] ;  /* 0xfffa000824844981 */ /* 0x000122000c2e1d00 */
[----:B------:R-:W-:Y:S02]  /*6190*/  CS2R R136, SRZ ;  /* 0x0000000000887805 */ /* 0x000fe4000001ff00 */
[----:B--2---:R-:W-:Y:S01]  /*61a0*/  SEL R35, R44, RZ, P5 ;  /* 0x000000ff2c237207 */ /* 0x004fe20002800000 */
[----:B0-----:R-:W-:Y:S01]  /*61b0*/  IMAD.WIDE R36, R14, 0x4, R32 ;  /* 0x000000040e247825 */ /* 0x001fe200078e0220 */
[----:B------:R-:W-:-:S02]  /*61c0*/  SEL R40, R40, RZ, P5 ;  /* 0x000000ff28287207 */ /* 0x000fc40002800000 */
[----:B------:R-:W-:Y:S02]  /*61d0*/  SEL R49, R49, RZ, P4 ;  /* 0x000000ff31317207 */ /* 0x000fe40002000000 */
[----:B------:R0:W2:Y:S01]  /*61e0*/  @P4 LDG.E.EL.128 R136, desc[UR8][R36.64+-0x600] ;  /* 0xfffa000824884981 */ /* 0x0000a2000c2e1d00 */
[----:B------:R-:W-:Y:S01]  /*61f0*/  SEL R44, R53, RZ, P4 ;  /* 0x000000ff352c7207 */ /* 0x000fe20002000000 */
[----:B------:R-:W-:Y:S01]  /*6200*/  FADD R175, R175, -R178 ;  /* 0x800000b2afaf7221 */ /* 0x000fe20000000000 */
[----:B------:R-:W-:Y:S01]  /*6210*/  FADD R179, R180, -R179 ;  /* 0x800000b3b4b37221 */ /* 0x000fe20000000000 */
[----:B------:R-:W-:Y:S01]  /*6220*/  FADD R53, R40, -R35 ;  /* 0x8000002328357221 */ /* 0x000fe20000000000 */
[----:B0-----:R-:W0:Y:S01]  /*6230*/  LDC.64 R36, c[0x0][0x2a8] ;  /* 0x0000aa00ff247b82 */ /* 0x001e220000000a00 */
[----:B------:R-:W-:Y:S01]  /*6240*/  FADD R49, R49, -R44 ;  /* 0x8000002c31317221 */ /* 0x000fe20000000000 */
[----:B------:R-:W-:Y:S02]  /*6250*/  IMAD.MOV.U32 R178, RZ, RZ, R143 ;  /* 0x000000ffffb27224 */ /* 0x000fe400078e008f */
[----:B------:R-:W-:Y:S01]  /*6260*/  IMAD.MOV.U32 R180, RZ, RZ, R142 ;  /* 0x000000ffffb47224 */ /* 0x000fe200078e008e */
[----:B------:R-:W-:Y:S01]  /*6270*/  CS2R R142, SRZ ;  /* 0x00000000008e7805 */ /* 0x000fe2000001ff00 */
[----:B------:R-:W-:-:S02]  /*6280*/  IMAD.MOV.U32 R40, RZ, RZ, R141 ;  /* 0x000000ffff287224 */ /* 0x000fc400078e008d */
[----:B------:R-:W-:Y:S01]  /*6290*/  IMAD.MOV.U32 R44, RZ, RZ, R140 ;  /* 0x000000ffff2c7224 */ /* 0x000fe200078e008c */
[----:B------:R-:W-:Y:S01]  /*62a0*/  CS2R R140, SRZ ;  /* 0x00000000008c7805 */ /* 0x000fe2000001ff00 */
[----:B------:R-:W-:Y:S01]  /*62b0*/  IMAD.WIDE R32, R160, 0x4, R32 ;  /* 0x00000004a0207825 */ /* 0x000fe200078e0220 */
[----:B------:R-:W-:Y:S02]  /*62c0*/  SEL R48, R48, RZ, P4 ;  /* 0x000000ff30307207 */ /* 0x000fe40002000000 */
[----:B------:R-:W-:Y:S02]  /*62d0*/  SEL R35, R52, RZ, P4 ;  /* 0x000000ff34237207 */ /* 0x000fe40002000000 */
[----:B------:R1:W2:Y:S01]  /*62e0*/  @P4 LDG.E.EL.128 R140, desc[UR8][R32.64+-0x600] ;  /* 0xfffa0008208c4981 */ /* 0x0002a2000c2e1d00 */
[----:B------:R-:W-:Y:S02]  /*62f0*/  SEL R56, R56, RZ, P2 ;  /* 0x000000ff38387207 */ /* 0x000fe40001000000 */
[----:B------:R-:W-:Y:S01]  /*6300*/  FADD R52, R48, -R35 ;  /* 0x8000002330347221 */ /* 0x000fe20000000000 */
[----:B-1----:R-:W-:Y:S01]  /*6310*/  IMAD.MOV.U32 R33, RZ, RZ, R39 ;  /* 0x000000ffff217224 */ /* 0x002fe200078e0027 */
[----:B------:R-:W-:Y:S01]  /*6320*/  SEL R39, R60, RZ, P2 ;  /* 0x000000ff3c277207 */ /* 0x000fe20001000000 */
[----:B------:R-:W-:Y:S01]  /*6330*/  FADD R60, R147, -R156 ;  /* 0x8000009c933c7221 */ /* 0x000fe20000000000 */
[----:B------:R-:W-:-:S02]  /*6340*/  IMAD.MOV.U32 R156, RZ, RZ, R180 ;  /* 0x000000ffff9c7224 */ /* 0x000fc400078e00b4 */
[----:B------:R-:W-:Y:S02]  /*6350*/  IMAD.MOV.U32 R180, RZ, RZ, R177 ;  /* 0x000000ffffb47224 */ /* 0x000fe400078e00b1 */
[----:B------:R-:W-:Y:S01]  /*6360*/  FADD R177, R158, -R144 ;  /* 0x800000909eb17221 */ /* 0x000fe20000000000 */
[----:B------:R-:W-:Y:S01]  /*6370*/  FADD R48, R56, -R39 ;  /* 0x8000002738307221 */ /* 0x000fe20000000000 */
[----:B------:R-:W-:Y:S02]  /*6380*/  IMAD.MOV.U32 R158, RZ, RZ, R178 ;  /* 0x000000ffff9e7224 */ /* 0x000fe400078e00b2 */
[----:B------:R-:W-:Y:S01]  /*6390*/  FADD R56, R157, -R145 ;  /* 0x800000919d387221 */ /* 0x000fe20000000000 */
[----:B------:R-:W-:Y:S01]  /*63a0*/  FADD R178, R159, -R146 ;  /* 0x800000929fb27221 */ /* 0x000fe20000000000 */
[----:B------:R-:W-:Y:S01]  /*63b0*/  IMAD.MOV.U32 R157, RZ, RZ, R33 ;  /* 0x000000ffff9d7224 */ /* 0x000fe200078e0021 */
[----:B------:R-:W-:Y:S02]  /*63c0*/  CS2R R144, SRZ ;  /* 0x0000000000907805 */ /* 0x000fe4000001ff00 */
[----:B------:R-:W-:Y:S01]  /*63d0*/  CS2R R146, SRZ ;  /* 0x0000000000927805 */ /* 0x000fe2000001ff00 */
[----:B0-----:R-:W-:Y:S01]  /*63e0*/  IMAD.WIDE R32, R174, 0x4, R36 ;  /* 0x00000004ae207825 */ /* 0x001fe200078e0224 */
[----:B------:R-:W-:-:S02]  /*63f0*/  SEL R148, R148, RZ, P5 ;  /* 0x000000ff94947207 */ /* 0x000fc40002800000 */
[----:B------:R-:W-:Y:S02]  /*6400*/  SEL R35, R152, RZ, P5 ;  /* 0x000000ff98237207 */ /* 0x000fe40002800000 */
[----:B------:R0:W2:Y:S01]  /*6410*/  @P2 LDG.E.EL.128 R144, desc[UR8][R32.64+-0x700] ;  /* 0xfff9000820902981 */ /* 0x0000a2000c2e1d00 */
[----:B------:R-:W-:Y:S01]  /*6420*/  IMAD.MOV.U32 R159, RZ, RZ, R44 ;  /* 0x000000ffff9f7224 */ /* 0x000fe200078e002c */
[----:B------:R-:W-:Y:S01]  /*6430*/  SEL R39, R151, RZ, P5 ;  /* 0x000000ff97277207 */ /* 0x000fe20002800000 */
[----:B------:R-:W-:Y:S01]  /*6440*/  IMAD.MOV.U32 R152, RZ, RZ, R40 ;  /* 0x000000ffff987224 */ /* 0x000fe200078e0028 */
[----:B------:R-:W-:Y:S02]  /*6450*/  SEL R40, R150, RZ, P5 ;  /* 0x000000ff96287207 */ /* 0x000fe40002800000 */
[----:B------:R-:W-:Y:S01]  /*6460*/  SEL R44, R153, RZ, P5 ;  /* 0x000000ff992c7207 */ /* 0x000fe20002800000 */
[----:B0-----:R-:W-:Y:S01]  /*6470*/  FADD R32, R148, -R35 ;  /* 0x8000002394207221 */ /* 0x001fe20000000000 */
[----:B------:R-:W-:-:S02]  /*6480*/  SEL R35, R149, RZ, P5 ;  /* 0x000000ff95237207 */ /* 0x000fc40002800000 */
[----:B------:R-:W-:Y:S02]  /*6490*/  SEL R149, R154, RZ, P5 ;  /* 0x000000ff9a957207 */ /* 0x000fe40002800000 */
[----:B------:R-:W-:Y:S01]  /*64a0*/  SEL R148, R155, RZ, P5 ;  /* 0x000000ff9b947207 */ /* 0x000fe20002800000 */
[----:B------:R-:W-:Y:S01]  /*64b0*/  FADD R35, R35, -R44 ;  /* 0x8000002c23237221 */ /* 0x000fe20000000000 */
[----:B------:R-:W-:Y:S02]  /*64c0*/  IMAD.MOV.U32 R44, RZ, RZ, R152 ;  /* 0x000000ffff2c7224 */ /* 0x000fe400078e0098 */
[----:B------:R-:W-:Y:S01]  /*64d0*/  FADD R40, R40, -R149 ;  /* 0x8000009528287221 */ /* 0x000fe20000000000 */
[----:B------:R-:W-:Y:S01]  /*64e0*/  CS2R R150, SRZ ;  /* 0x0000000000967805 */ /* 0x000fe2000001ff00 */
[----:B------:R-:W-:Y:S01]  /*64f0*/  FADD R39, R39, -R148 ;  /* 0x8000009427277221 */ /* 0x000fe20000000000 */
[----:B------:R-:W-:Y:S01]  /*6500*/  CS2R R148, SRZ ;  /* 0x0000000000947805 */ /* 0x000fe2000001ff00 */
[----:B------:R-:W-:-:S04]  /*6510*/  IMAD.WIDE R152, R5, 0x4, R36 ;  /* 0x0000000405987825 */ /* 0x000fc800078e0224 */
[----:B------:R-:W-:Y:S01]  /*6520*/  FMUL R225, R225, R40 ;  /* 0x00000028e1e17220 */ /* 0x000fe20000400000 */
[----:B------:R-:W-:Y:S01]  /*6530*/  FMUL R226, R226, R35 ;  /* 0x00000023e2e27220 */ /* 0x000fe20000400000 */
[----:B------:R-:W-:Y:S01]  /*6540*/  FMUL R227, R227, R32 ;  /* 0x00000020e3e37220 */ /* 0x000fe20000400000 */
[----:B------:R-:W-:Y:S01]  /*6550*/  CS2R R154, SRZ ;  /* 0x00000000009a7805 */ /* 0x000fe2000001ff00 */
[----:B------:R0:W2:Y:S01]  /*6560*/  @P2 LDG.E.EL.128 R148, desc[UR8][R152.64+-0x700] ;  /* 0xfff9000898942981 */ /* 0x0000a2000c2e1d00 */
[----:B------:R-:W-:Y:S01]  /*6570*/  IMAD.WIDE R32, R14, 0x4, R36 ;  /* 0x000000040e207825 */ /* 0x000fe200078e0224 */
[----:B------:R-:W-:Y:S02]  /*6580*/  SEL R35, R64, RZ, P4 ;  /* 0x000000ff40237207 */ /* 0x000fe40002000000 */
[----:B------:R-:W-:Y:S02]  /*6590*/  SEL R40, R65, RZ, P4 ;  /* 0x000000ff41287207 */ /* 0x000fe40002000000 */
[----:B------:R-:W-:-:S02]  /*65a0*/  SEL R69, R69, RZ, P4 ;  /* 0x000000ff45457207 */ /* 0x000fc40002000000 */
[----:B------:R-:W-:Y:S02]  /*65b0*/  SEL R68, R68, RZ, P4 ;  /* 0x000000ff44447207 */ /* 0x000fe40002000000 */
[----:B0-----:R-:W-:Y:S01]  /*65c0*/  CS2R R152, SRZ ;  /* 0x0000000000987805 */ /* 0x001fe2000001ff00 */
[----:B------:R-:W-:Y:S01]  /*65d0*/  FMUL R224, R224, R39 ;  /* 0x00000027e0e07220 */ /* 0x000fe20000400000 */
[----:B------:R-:W-:Y:S01]  /*65e0*/  FADD R40, R40, -R69 ;  /* 0x8000004528287221 */ /* 0x000fe20000000000 */
[----:B------:R-:W-:Y:S01]  /*65f0*/  FADD R35, R35, -R68 ;  /* 0x8000004423237221 */ /* 0x000fe20000000000 */
[----:B------:R-:W-:Y:S02]  /*6600*/  IMAD.MOV.U32 R39, RZ, RZ, R159 ;  /* 0x000000ffff277224 */ /* 0x000fe400078e009f */
[----:B------:R0:W2:Y:S01]  /*6610*/  @P2 LDG.E.EL.128 R152, desc[UR8][R32.64+-0x700] ;  /* 0xfff9000820982981 */ /* 0x0000a2000c2e1d00 */
[----:B------:R-:W-:Y:S02]  /*6620*/  IMAD.MOV.U32 R69, RZ, RZ, R156 ;  /* 0x000000ffff457224 */ /* 0x000fe400078e009c */
[----:B------:R-:W-:Y:S01]  /*6630*/  IMAD.MOV.U32 R68, RZ, RZ, R157 ;  /* 0x000000ffff447224 */ /* 0x000fe200078e009d */
[----:B------:R-:W-:Y:S01]  /*6640*/  CS2R R156, SRZ ;  /* 0x00000000009c7805 */ /* 0x000fe2000001ff00 */
[----:B------:R-:W-:Y:S01]  /*6650*/  IMAD.WIDE R36, R160, 0x4, R36 ;  /* 0x00000004a0247825 */ /* 0x000fe200078e0224 */
[----:B------:R-:W-:-:S03]  /*6660*/  SEL R67, R67, RZ, P4 ;  /* 0x000000ff43437207 */ /* 0x000fc60002000000 */
[----:B0-----:R-:W-:Y:S01]  /*6670*/  IMAD.MOV.U32 R33, RZ, RZ, R158 ;  /* 0x000000ffff217224 */ /* 0x001fe200078e009e */
[----:B------:R-:W-:Y:S02]  /*6680*/  CS2R R158, SRZ ;  /* 0x00000000009e7805 */ /* 0x000fe4000001ff00 */
[----:B------:R-:W-:-:S04]  /*6690*/  SEL R32, R71, RZ, P4 ;  /* 0x000000ff47207207 */ /* 0x000fc80002000000 */
[----:B------:R0:W2:Y:S01]  /*66a0*/  @P2 LDG.E.EL.128 R156, desc[UR8][R36.64+-0x700] ;  /* 0xfff90008249c2981 */ /* 0x0000a2000c2e1d00 */
[----:B------:R-:W-:Y:S01]  /*66b0*/  FMUL R241, R241, R40 ;  /* 0x00000028f1f17220 */ /* 0x000fe20000400000 */
[----:B------:R-:W-:Y:S02]  /*66c0*/  IMAD.MOV.U32 R40, RZ, RZ, R44 ;  /* 0x000000ffff287224 */ /* 0x000fe400078e002c */
[----:B0-----:R-:W-:Y:S01]  /*66d0*/  FADD R36, R67, -R32 ;  /* 0x8000002043247221 */ /* 0x001fe20000000000 */
[----:B------:R-:W-:Y:S01]  /*66e0*/  SEL R67, R42, RZ, P5 ;  /* 0x000000ff2a437207 */ /* 0x000fe20002800000 */
[----:B------:R-:W-:Y:S01]  /*66f0*/  IMAD.MOV.U32 R42, RZ, RZ, R68 ;  /* 0x000000ffff2a7224 */ /* 0x000fe200078e0044 */
[----:B------:R-:W-:Y:S01]  /*6700*/  SEL R68, R43, RZ, P5 ;  /* 0x000000ff2b447207 */ /* 0x000fe20002800000 */
[----:B------:R-:W-:Y:S01]  /*6710*/  IMAD.MOV.U32 R43, RZ, RZ, R69 ;  /* 0x000000ffff2b7224 */ /* 0x000fe200078e0045 */
[----:B------:R-:W-:Y:S02]  /*6720*/  SEL R69, R45, RZ, P5 ;  /* 0x000000ff2d457207 */ /* 0x000fe40002800000 */
[----:B------:R-:W0:Y:S01]  /*6730*/  LDC.64 R44, c[0x0][0x2b0] ;  /* 0x0000ac00ff2c7b82 */ /* 0x000e220000000a00 */
[----:B------:R-:W-:Y:S01]  /*6740*/  IMAD.MOV.U32 R37, RZ, RZ, R33 ;  /* 0x000000ffff257224 */ /* 0x000fe200078e0021 */
[----:B------:R-:W-:-:S02]  /*6750*/  SEL R33, R66, RZ, P4 ;  /* 0x000000ff42217207 */ /* 0x000fc40002000000 */
[----:B------:R-:W-:Y:S01]  /*6760*/  SEL R70, R70, RZ, P4 ;  /* 0x000000ff46467207 */ /* 0x000fe20002000000 */
[----:B------:R-:W-:Y:S01]  /*6770*/  @!P6 FMUL R173, R173, 16777216 ;  /* 0x4b800000adade820 */ /* 0x000fe20000400000 */
[----:B------:R-:W-:-:S03]  /*6780*/  SEL R64, R34, RZ, P5 ;  /* 0x000000ff22407207 */ /* 0x000fc60002800000 */
[----:B------:R-:W-:Y:S01]  /*6790*/  FADD R33, R33, -R70 ;  /* 0x8000004621217221 */ /* 0x000fe20000000000 */
[----:B------:R-:W-:Y:S01]  /*67a0*/  SEL R70, R46, RZ, P5 ;  /* 0x000000ff2e467207 */ /* 0x000fe20002800000 */
[----:B------:R-:W-:Y:S01]  /*67b0*/  IMAD.MOV.U32 R46, RZ, RZ, R37 ;  /* 0x000000ffff2e7224 */ /* 0x000fe200078e0025 */
[----:B------:R-:W-:Y:S01]  /*67c0*/  SEL R65, R38, RZ, P5 ;  /* 0x000000ff26417207 */ /* 0x000fe20002800000 */
[----:B------:R-:W-:Y:S01]  /*67d0*/  IMAD.MOV.U32 R37, RZ, RZ, R39 ;  /* 0x000000ffff257224 */ /* 0x000fe200078e0027 */
[----:B------:R-:W-:Y:S01]  /*67e0*/  SEL R66, R41, RZ, P5 ;  /* 0x000000ff29427207 */ /* 0x000fe20002800000 */
[----:B------:R-:W-:Y:S01]  /*67f0*/  @!P6 FMUL R170, R170, 16777216 ;  /* 0x4b800000aaaae820 */ /* 0x000fe20000400000 */
[----:B------:R-:W-:Y:S02]  /*6800*/  SEL R71, R47, RZ, P5 ;  /* 0x000000ff2f477207 */ /* 0x000fe40002800000 */
[----:B------:R-:W-:Y:S02]  /*6810*/  SEL R80, R80, RZ, P5 ;  /* 0x000000ff50507207 */ /* 0x000fe40002800000 */
[----:B------:R-:W-:-:S02]  /*6820*/  SEL R81, R81, RZ, P5 ;  /* 0x000000ff51517207 */ /* 0x000fc40002800000 */
[----:B------:R-:W-:Y:S02]  /*6830*/  SEL R82, R82, RZ, P5 ;  /* 0x000000ff52527207 */ /* 0x000fe40002800000 */
[----:B------:R-:W-:Y:S01]  /*6840*/  SEL R83, R83, RZ, P5 ;  /* 0x000000ff53537207 */ /* 0x000fe20002800000 */
[----:B0-----:R-:W-:Y:S01]  /*6850*/  IMAD.WIDE R38, R174, 0x4, R44 ;  /* 0x00000004ae267825 */ /* 0x001fe200078e022c */
[----:B-----5:R-:W-:Y:S02]  /*6860*/  SEL R84, R84, RZ, P5 ;  /* 0x000000ff54547207 */ /* 0x020fe40002800000 */
        /* <DEDUP_REMOVED lines=11> */
[----:B---3--:R-:W-:Y:S02]  /*6920*/  SEL R96, R96, RZ, P5 ;  /* 0x000000ff60607207 */ /* 0x008fe40002800000 */
[----:B------:R-:W-:Y:S02]  /*6930*/  SEL R97, R97, RZ, P5 ;  /* 0x000000ff61617207 */ /* 0x000fe40002800000 */
[----:B------:R-:W-:Y:S02]  /*6940*/  SEL R98, R98, RZ, P5 ;  /* 0x000000ff62627207 */ /* 0x000fe40002800000 */
[----:B------:R-:W-:-:S02]  /*6950*/  SEL R99, R99, RZ, P5 ;  /* 0x000000ff63637207 */ /* 0x000fc40002800000 */
[----:B----4-:R-:W-:Y:S02]  /*6960*/  SEL R100, R100, RZ, P5 ;  /* 0x000000ff64647207 */ /* 0x010fe40002800000 */
        /* <DEDUP_REMOVED lines=11> */
[C---:B------:R-:W-:Y:S02]  /*6a20*/  ISETP.GE.AND P5, PT, R174.reuse, 0x80, PT ;  /* 0x00000080ae00780c */ /* 0x040fe40003fa6270 */
[----:B------:R-:W-:Y:S01]  /*6a30*/  ISETP.GT.AND P6, PT, R174, 0x1bf, PT ;  /* 0x000001bfae00780c */ /* 0x000fe20003fc4270 */
[----:B------:R-:W-:Y:S01]  /*6a40*/  IMAD.MOV.U32 R174, RZ, RZ, R40 ;  /* 0x000000ffffae7224 */ /* 0x000fe200078e0028 */
[----:B------:R-:W-:Y:S01]  /*6a50*/  SEL R40, R79, RZ, P2 ;  /* 0x000000ff4f287207 */ /* 0x000fe20001000000 */
[----:B------:R-:W-:Y:S01]  /*6a60*/  IMAD.MOV.U32 R79, RZ, RZ, R37 ;  /* 0x000000ffff4f7224 */ /* 0x000fe200078e0025 */
[----:B------:R-:W-:Y:S02]  /*6a70*/  SEL R75, R75, RZ, P2 ;  /* 0x000000ff4b4b7207 */ /* 0x000fe40001000000 */
[----:B------:R-:W-:Y:S02]  /*6a80*/  SEL R37, R72, RZ, P2 ;  /* 0x000000ff48257207 */ /* 0x000fe40001000000 */
[----:B------:R-:W-:Y:S01]  /*6a90*/  SEL R76, R76, RZ, P2 ;  /* 0x000000ff4c4c7207 */ /* 0x000fe20001000000 */
[----:B------:R-:W-:Y:S01]  /*6aa0*/  FMUL R242, R242, R35 ;  /* 0x00000023f2f27220 */ /* 0x000fe20000400000 */
[----:B------:R-:W-:Y:S01]  /*6ab0*/  FMUL R240, R240, R33 ;  /* 0x00000021f0f07220 */ /* 0x000fe20000400000 */
[----:B------:R-:W-:Y:S01]  /*6ac0*/  FMUL R237, R237, R36 ;  /* 0x00000024eded7220 */ /* 0x000fe20000400000 */
[----:B------:R-:W-:-:S02]  /*6ad0*/  CS2R R32, SRZ ;  /* 0x0000000000207805 */ /* 0x000fc4000001ff00 */
[----:B------:R-:W-:Y:S01]  /*6ae0*/  CS2R R34, SRZ ;  /* 0x0000000000227805 */ /* 0x000fe2000001ff00 */
[----:B------:R-:W-:Y:S01]  /*6af0*/  FADD R36, R75, -R40 ;  /* 0x800000284b247221 */ /* 0x000fe20000000000 */
[----:B------:R-:W-:Y:S01]  /*6b00*/  SEL R41, R78, RZ, P2 ;  /* 0x000000ff4e297207 */ /* 0x000fe20001000000 */
[----:B------:R-:W-:Y:S01]  /*6b10*/  IMAD.MOV.U32 R78, RZ, RZ, R46 ;  /* 0x000000ffff4e7224 */ /* 0x000fe200078e002e */
[----:B------:R-:W-:Y:S01]  /*6b20*/  SEL R40, R77, RZ, P2 ;  /* 0x000000ff4d287207 */ /* 0x000fe20001000000 */
[----:B------:R-:W-:Y:S01]  /*6b30*/  FADD R37, R37, -R76 ;  /* 0x8000004c25257221 */ /* 0x000fe20000000000 */
[----:B------:R-:W-:Y:S01]  /*6b40*/  SEL R73, R73, RZ, P2 ;  /* 0x000000ff49497207 */ /* 0x000fe20001000000 */
[----:B------:R-:W-:Y:S01]  /*6b50*/  IMAD.MOV.U32 R77, RZ, RZ, R43 ;  /* 0x000000ffff4d7224 */ /* 0x000fe200078e002b */
[----:B------:R-:W-:Y:S01]  /*6b60*/  SEL R74, R74, RZ, P2 ;  /* 0x000000ff4a4a7207 */ /* 0x000fe20001000000 */
[----:B------:R-:W-:Y:S01]  /*6b70*/  IMAD.MOV.U32 R76, RZ, RZ, R42 ;  /* 0x000000ffff4c7224 */ /* 0x000fe200078e002a */
[----:B------:R-:W0:Y:S01]  /*6b80*/  LDC.64 R46, c[0x0][0x2c0] ;  /* 0x0000b000ff2e7b82 */ /* 0x000e220000000a00 */
[----:B------:R1:W3:Y:S07]  /*6b90*/  @P2 LDG.E.EL.128 R32, desc[UR8][R38.64+-0x700] ;  /* 0xfff9000826202981 */ /* 0x0002ee000c2e1d00 */
[----:B------:R-:W4:Y:S01]  /*6ba0*/  LDC.64 R42, c[0x0][0x2d0] ;  /* 0x0000b400ff2a7b82 */ /* 0x000f220000000a00 */
[----:B-1----:R-:W-:Y:S01]  /*6bb0*/  FADD R39, R74, -R41 ;  /* 0x800000294a277221 */ /* 0x002fe20000000000 */
[----:B------:R-:W-:-:S06]  /*6bc0*/  FADD R38, R73, -R40 ;  /* 0x8000002849267221 */ /* 0x000fcc0000000000 */
[----:B------:R-:W1:Y:S01]  /*6bd0*/  LDC.64 R40, c[0x0][0x2d8] ;  /* 0x0000b600ff287b82 */ /* 0x000e620000000a00 */
[----:B------:R-:W-:Y:S01]  /*6be0*/  FMUL R233, R233, R36 ;  /* 0x00000024e9e97220 */ /* 0x000fe20000400000 */
[----:B------:R-:W-:Y:S01]  /*6bf0*/  FMUL R234, R234, R39 ;  /* 0x00000027eaea7220 */ /* 0x000fe20000400000 */
[----:B------:R-:W-:Y:S01]  /*6c00*/  FMUL R235, R235, R38 ;  /* 0x00000026ebeb7220 */ /* 0x000fe20000400000 */
[----:B------:R-:W-:Y:S01]  /*6c10*/  FMUL R236, R236, R37 ;  /* 0x00000025ecec7220 */ /* 0x000fe20000400000 */
[----:B------:R-:W-:Y:S02]  /*6c20*/  CS2R R36, SRZ ;  /* 0x0000000000247805 */ /* 0x000fe4000001ff00 */
[----:B------:R-:W-:Y:S01]  /*6c30*/  CS2R R38, SRZ ;  /* 0x0000000000267805 */ /* 0x000fe2000001ff00 */
[----:B------:R-:W-:-:S04]  /*6c40*/  IMAD.WIDE R72, R5, 0x4, R44 ;  /* 0x0000000405487825 */ /* 0x000fc800078e022c */
[C---:B0-----:R-:W-:Y:S01]  /*6c50*/  IMAD.WIDE R46, R8.reuse, 0x4, R46 ;  /* 0x00000004082e7825 */ /* 0x041fe200078e022e */
[----:B------:R-:W5:Y:S03]  /*6c60*/  @P2 LDG.E.EL.128 R36, desc[UR8][R72.64+-0x700] ;  /* 0xfff9000848242981 */ /* 0x000f66000c2e1d00 */
[----:B----4-:R-:W-:Y:S01]  /*6c70*/  IMAD.WIDE R42, R8, 0x4, R42 ;  /* 0x00000004082a7825 */ /* 0x010fe200078e022a */
[----:B------:R1:W4:Y:S03]  /*6c80*/  LDG.E.EL R5, desc[UR8][R46.64] ;  /* 0x000000082e057981 */ /* 0x000326000c2e1900 */
[----:B------:R-:W-:Y:S01]  /*6c90*/  IMAD.WIDE R74, R14, 0x4, R44 ;  /* 0x000000040e4a7825 */ /* 0x000fe200078e022c */
[----:B------:R0:W4:Y:S03]  /*6ca0*/  LDG.E.EL R72, desc[UR8][R42.64] ;  /* 0x000000082a487981 */ /* 0x000126000c2e1900 */
[----:B-1----:R-:W-:Y:S01]  /*6cb0*/  IMAD.WIDE R46, R8, 0x4, R40 ;  /* 0x00000004082e7825 */ /* 0x002fe200078e0228 */
[----:B------:R-:W-:-:S02]  /*6cc0*/  CS2R R40, SRZ ;  /* 0x0000000000287805 */ /* 0x000fc4000001ff00 */
[----:B0-----:R-:W-:Y:S02]  /*6cd0*/  CS2R R42, SRZ ;  /* 0x00000000002a7805 */ /* 0x001fe4000001ff00 */
[----:B------:R0:W4:Y:S04]  /*6ce0*/  LDG.E.EL R73, desc[UR8][R46.64] ;  /* 0x000000082e497981 */ /* 0x000128000c2e1900 */
[----:B------:R1:W4:Y:S01]  /*6cf0*/  @P2 LDG.E.EL.128 R40, desc[UR8][R74.64+-0x700] ;  /* 0xfff900084a282981 */ /* 0x000322000c2e1d00 */
[----:B0-----:R-:W-:Y:S01]  /*6d00*/  CS2R R46, SRZ ;  /* 0x00000000002e7805 */ /* 0x001fe2000001ff00 */
[----:B-1----:R-:W-:Y:S01]  /*6d10*/  IMAD.WIDE R74, R160, 0x4, R44 ;  /* 0x00000004a04a7825 */ /* 0x002fe200078e022c */
[----:B------:R-:W-:-:S06]  /*6d20*/  CS2R R44, SRZ ;  /* 0x00000000002c7805 */ /* 0x000fcc000001ff00 */
[----:B------:R0:W4:Y:S01]  /*6d30*/  @P2 LDG.E.EL.128 R44, desc[UR8][R74.64+-0x700] ;  /* 0xfff900084a2c2981 */ /* 0x000122000c2e1d00 */
[----:B------:R-:W1:Y:S01]  /*6d40*/  S2R R8, SR_TID.X ;  /* 0x0000000000087919 */ /* 0x000e620000002100 */
[----:B------:R-:W-:Y:S01]  /*6d50*/  FMUL R178, R204, R178 ;  /* 0x000000b2ccb27220 */ /* 0x000fe20000400000 */
[----:B------:R-:W-:Y:S02]  /*6d60*/  SEL R14, R115, RZ, P4 ;  /* 0x000000ff730e7207 */ /* 0x000fe40002000000 */
[----:B------:R-:W-:Y:S01]  /*6d70*/  SEL R131, R131, RZ, P4 ;  /* 0x000000ff83837207 */ /* 0x000fe20002000000 */
[----:B------:R-:W-:Y:S01]  /*6d80*/  FFMA R30, R31, R178, R30 ;  /* 0x000000b21f1e7223 */ /* 0x000fe2000000001e */
[----:B------:R-:W-:-:S03]  /*6d90*/  SEL R129, R129, RZ, P4 ;  /* 0x000000ff81817207 */ /* 0x000fc60002000000 */
[----:B------:R-:W-:Y:S01]  /*6da0*/  FFMA R237, R14, R237, R131 ;  /* 0x000000ed0eed7223 */ /* 0x000fe20000000083 */
[----:B------:R-:W-:Y:S01]  /*6db0*/  SEL R14, R113, RZ, P4 ;  /* 0x000000ff710e7207 */ /* 0x000fe20002000000 */
[----:B------:R-:W-:Y:S01]  /*6dc0*/  FMUL R177, R203, R177 ;  /* 0x000000b1cbb17220 */ /* 0x000fe20000400000 */
[----:B------:R-:W-:-:S03]  /*6dd0*/  IMAD.MOV.U32 R203, RZ, RZ, R76 ;  /* 0x000000ffffcb7224 */ /* 0x000fc600078e004c */
[----:B------:R-:W-:Y:S01]  /*6de0*/  FFMA R241, R14, R241, R129 ;  /* 0x000000f10ef17223 */ /* 0x000fe20000000081 */
[----:B0-----:R-:W-:Y:S01]  /*6df0*/  SEL R75, R112, RZ, P4 ;  /* 0x000000ff704b7207 */ /* 0x001fe20002000000 */
[----:B------:R-:W-:Y:S01]  /*6e00*/  UMOV UR6, 0x400 ;  /* 0x0000040000067882 */ /* 0x000fe20000000000 */
[----:B------:R-:W-:Y:S01]  /*6e10*/  SEL R128, R128, RZ, P4 ;  /* 0x000000ff80807207 */ /* 0x000fe20002000000 */
[----:B------:R-:W-:Y:S01]  /*6e20*/  FFMA R10, R10, R177, R28 ;  /* 0x000000b10a0a7223 */ /* 0x000fe2000000001c */
[----:B-1----:R-:W-:-:S04]  /*6e30*/  SHF.R.U32.HI R31, RZ, 0x2, R8 ;  /* 0x00000002ff1f7819 */ /* 0x002fc80000011608 */
[----:B------:R-:W-:Y:S01]  /*6e40*/  SGXT.U32 R31, R31, 0x6 ;  /* 0x000000061f1f781a */ /* 0x000fe20000000000 */
[----:B------:R-:W-:-:S03]  /*6e50*/  IMAD.SHL.U32 R14, R8, 0x100, RZ ;  /* 0x00000100080e7824 */ /* 0x000fc600078e00ff */
[----:B------:R-:W-:Y:S02]  /*6e60*/  PRMT R26, R31, 0x6540, R26 ;  /* 0x000065401f1a7816 */ /* 0x000fe4000000001a */
[----:B--2---:R-:W-:Y:S02]  /*6e70*/  SEL R31, R144, RZ, P2 ;  /* 0x000000ff901f7207 */ /* 0x004fe40001000000 */
[----:B------:R-:W-:Y:S01]  /*6e80*/  SHF.R.U32.HI R76, RZ, 0x4, R8 ;  /* 0x00000004ff4c7819 */ /* 0x000fe20000011608 */
[----:B------:R-:W-:Y:S01]  /*6e90*/  UPRMT UR5, UR5, 0x654, UR6 ;  /* 0x0000065405057896 */ /* 0x000fe20008000006 */
[----:B------:R-:W-:Y:S02]  /*6ea0*/  SEL R28, R145, RZ, P2 ;  /* 0x000000ff911c7207 */ /* 0x000fe40001000000 */
[----:B------:R-:W-:Y:S01]  /*6eb0*/  LOP3.LUT R14, R14, 0xf00, RZ, 0xc0, !PT ;  /* 0x00000f000e0e7812 */ /* 0x000fe200078ec0ff */
[----:B------:R-:W-:Y:S01]  /*6ec0*/  IMAD.MOV.U32 R204, RZ, RZ, R77 ;  /* 0x000000ffffcc7224 */ /* 0x000fe200078e004d */
[----:B------:R-:W-:Y:S01]  /*6ed0*/  SEL R74, R147, RZ, P2 ;  /* 0x000000ff934a7207 */ /* 0x000fe20001000000 */
[----:B------:R-:W-:Y:S01]  /*6ee0*/  FFMA R242, R75, R242, R128 ;  /* 0x000000f24bf27223 */ /* 0x000fe20000000080 */
[----:B------:R-:W-:Y:S01]  /*6ef0*/  SEL R77, R114, RZ, P4 ;  /* 0x000000ff724d7207 */ /* 0x000fe20002000000 */
[----:B------:R-:W-:Y:S01]  /*6f00*/  IMAD.MOV.U32 R178, RZ, RZ, R79 ;  /* 0x000000ffffb27224 */ /* 0x000fe200078e004f */
[----:B------:R-:W-:-:S02]  /*6f10*/  SEL R130, R130, RZ, P4 ;  /* 0x000000ff82827207 */ /* 0x000fc40002000000 */
[----:B------:R-:W-:Y:S02]  /*6f20*/  SEL R75, R146, RZ, P2 ;  /* 0x000000ff924b7207 */ /* 0x000fe40001000000 */
[----:B------:R-:W-:Y:S01]  /*6f30*/  LOP3.LUT R79, R14, 0x80, RZ, 0xfc, !PT ;  /* 0x000000800e4f7812 */ /* 0x000fe200078efcff */
[----:B------:R-:W-:Y:S01]  /*6f40*/  FFMA R81, R81, R226, R97 ;  /* 0x000000e251517223 */ /* 0x000fe20000000061 */
[----:B------:R-:W-:Y:S01]  /*6f50*/  FFMA R80, R80, R227, R96 ;  /* 0x000000e350507223 */ /* 0x000fe20000000060 */
[----:B------:R-:W-:Y:S01]  /*6f60*/  FFMA R83, R83, R224, R99 ;  /* 0x000000e053537223 */ /* 0x000fe20000000063 */
[----:B------:R-:W-:Y:S01]  /*6f70*/  FFMA R240, R77, R240, R130 ;  /* 0x000000f04df07223 */ /* 0x000fe20000000082 */
[C---:B------:R-:W-:Y:S02]  /*6f80*/  LOP3.LUT R97, R14.reuse, 0xa0, RZ, 0xfc, !PT ;  /* 0x000000a00e617812 */ /* 0x040fe400078efcff */
[C---:B------:R-:W-:Y:S02]  /*6f90*/  LOP3.LUT R77, R14.reuse, 0x70, RZ, 0xfc, !PT ;  /* 0x000000700e4d7812 */ /* 0x040fe400078efcff */
[----:B------:R-:W-:-:S02]  /*6fa0*/  LOP3.LUT R96, R14, 0x90, RZ, 0xfc, !PT ;  /* 0x000000900e607812 */ /* 0x000fc400078efcff */
[C---:B------:R-:W-:Y:S02]  /*6fb0*/  LOP3.LUT R99, R14.reuse, 0xb0, RZ, 0xfc, !PT ;  /* 0x000000b00e637812 */ /* 0x040fe400078efcff */
[C---:B------:R-:W-:Y:S02]  /*6fc0*/  LOP3.LUT R113, R14.reuse, 0xc0, RZ, 0xfc, !PT ;  /* 0x000000c00e717812 */ /* 0x040fe400078efcff */
[C---:B------:R-:W-:Y:S02]  /*6fd0*/  LOP3.LUT R115, R14.reuse, 0xd0, RZ, 0xfc, !PT ;  /* 0x000000d00e737812 */ /* 0x040fe400078efcff */
[C---:B------:R-:W-:Y:S02]  /*6fe0*/  LOP3.LUT R129, R14.reuse, 0xe0, RZ, 0xfc, !PT ;  /* 0x000000e00e817812 */ /* 0x040fe400078efcff */
[----:B------:R-:W-:Y:S02]  /*6ff0*/  LOP3.LUT R131, R14, 0xf0, RZ, 0xfc, !PT ;  /* 0x000000f00e837812 */ /* 0x000fe400078efcff */
[----:B------:R-:W-:-:S02]  /*7000*/  LEA.HI R112, R79, UR5, RZ, 0x1e ;  /* 0x000000054f707c11 */ /* 0x000fc4000f8ff0ff */
[----:B------:R-:W-:Y:S01]  /*7010*/  LEA.HI R128, R97, UR5, RZ, 0x1e ;  /* 0x0000000561807c11 */ /* 0x000fe2000f8ff0ff */
[----:B------:R-:W-:Y:S01]  /*7020*/  IMAD.MOV.U32 R177, RZ, RZ, R78 ;  /* 0x000000ffffb17224 */ /* 0x000fe200078e004e */
[----:B------:R-:W-:Y:S02]  /*7030*/  LEA.HI R114, R96, UR5, RZ, 0x1e ;  /* 0x0000000560727c11 */ /* 0x000fe4000f8ff0ff */
[----:B------:R-:W-:Y:S02]  /*7040*/  LEA.HI R78, R77, UR5, RZ, 0x1e ;  /* 0x000000054d4e7c11 */ /* 0x000fe4000f8ff0ff */
[----:B------:R-:W-:Y:S02]  /*7050*/  LEA.HI R130, R99, UR5, RZ, 0x1e ;  /* 0x0000000563827c11 */ /* 0x000fe4000f8ff0ff */
[----:B------:R-:W-:Y:S02]  /*7060*/  LEA.HI R144, R113, UR5, RZ, 0x1e ;  /* 0x0000000571907c11 */ /* 0x000fe4000f8ff0ff */
[----:B------:R-:W-:-:S02]  /*7070*/  LEA.HI R146, R115, UR5, RZ, 0x1e ;  /* 0x0000000573927c11 */ /* 0x000fc4000f8ff0ff */
[----:B------:R-:W-:Y:S02]  /*7080*/  LEA.HI R160, R129, UR5, RZ, 0x1e ;  /* 0x0000000581a07c11 */ /* 0x000fe4000f8ff0ff */
[----:B------:R-:W-:Y:S02]  /*7090*/  SEL R99, R132, RZ, P4 ;  /* 0x000000ff84637207 */ /* 0x000fe40002000000 */
[----:B------:R-:W-:Y:S01]  /*70a0*/  SEL R113, R134, RZ, P4 ;  /* 0x000000ff86717207 */ /* 0x000fe20002000000 */
[----:B------:R-:W-:Y:S01]  /*70b0*/  FFMA R82, R82, R225, R98 ;  /* 0x000000e152527223 */ /* 0x000fe20000000062 */
        /* <DEDUP_REMOVED lines=17> */
[----:B------:R-:W-:Y:S01]  /*71d0*/  SEL R132, R143, RZ, P4 ;  /* 0x000000ff8f847207 */ /* 0x000fe20002000000 */
[----:B------:R-:W-:Y:S01]  /*71e0*/  IMAD.MOV.U32 R227, RZ, RZ, R174 ;  /* 0x000000ffffe37224 */ /* 0x000fe200078e00ae */
[----:B------:R-:W-:Y:S02]  /*71f0*/  LEA.HI R174, R131, UR5, RZ, 0x1e ;  /* 0x0000000583ae7c11 */ /* 0x000fe4000f8ff0ff */
        /* <DEDUP_REMOVED lines=12> */
[----:B------:R-:W-:Y:S01]  /*72c0*/  SEL R136, R159, RZ, P2 ;  /* 0x000000ff9f887207 */ /* 0x000fe20001000000 */
[----:B------:R-:W-:Y:S01]  /*72d0*/  FMUL R60, R202, R60 ;  /* 0x0000003cca3c7220 */ /* 0x000fe20000400000 */
[----:B---3--:R-:W-:-:S02]  /*72e0*/  SEL R32, R32, RZ, P2 ;  /* 0x000000ff20207207 */ /* 0x008fc40001000000 */
[----:B------:R-:W-:Y:S02]  /*72f0*/  SEL R33, R33, RZ, P2 ;  /* 0x000000ff21217207 */ /* 0x000fe40001000000 */
[----:B------:R-:W-:Y:S01]  /*7300*/  SEL R35, R35, RZ, P2 ;  /* 0x000000ff23237207 */ /* 0x000fe20001000000 */
[----:B------:R-:W-:Y:S01]  /*7310*/  FFMA R236, R31, R236, R32 ;  /* 0x000000ec1fec7223 */ /* 0x000fe20000000020 */
[----:B------:R-:W-:Y:S01]  /*7320*/  SGXT.U32 R31, R76, 0x4 ;  /* 0x000000044c1f781a */ /* 0x000fe20000000000 */
[----:B------:R-:W-:Y:S01]  /*7330*/  FFMA R235, R28, R235, R33 ;  /* 0x000000eb1ceb7223 */ /* 0x000fe20000000021 */
[----:B------:R-:W-:Y:S02]  /*7340*/  SEL R34, R34, RZ, P2 ;  /* 0x000000ff22227207 */ /* 0x000fe40001000000 */
[----:B------:R-:W-:Y:S01]  /*7350*/  LOP3.LUT R32, R14, 0x20, RZ, 0xfc, !PT ;  /* 0x000000200e207812 */ /* 0x000fe200078efcff */
[----:B------:R-:W-:Y:S01]  /*7360*/  FFMA R233, R74, R233, R35 ;  /* 0x000000e94ae97223 */ /* 0x000fe20000000023 */
[----:B------:R-:W-:-:S02]  /*7370*/  LOP3.LUT R33, R14, R31, RZ, 0xfc, !PT ;  /* 0x0000001f0e217212 */ /* 0x000fc400078efcff */
[C---:B------:R-:W-:Y:S01]  /*7380*/  LEA.HI R28, R14.reuse, UR5, RZ, 0x1e ;  /* 0x000000050e1c7c11 */ /* 0x040fe2000f8ff0ff */
[----:B------:R-:W-:Y:S01]  /*7390*/  FFMA R234, R75, R234, R34 ;  /* 0x000000ea4bea7223 */ /* 0x000fe20000000022 */
[----:B------:R-:W-:Y:S02]  /*73a0*/  LOP3.LUT R35, R14, 0x40, RZ, 0xfc, !PT ;  /* 0x000000400e237812 */ /* 0x000fe400078efcff */
[----:B------:R-:W-:Y:S02]  /*73b0*/  LEA.HI R32, R32, UR5, RZ, 0x1e ;  /* 0x0000000520207c11 */ /* 0x000fe4000f8ff0ff */
[C---:B------:R-:W-:Y:S02]  /*73c0*/  LOP3.LUT R31, R14.reuse, 0x10, RZ, 0xfc, !PT ;  /* 0x000000100e1f7812 */ /* 0x040fe400078efcff */
[C---:B------:R-:W-:Y:S02]  /*73d0*/  LOP3.LUT R34, R14.reuse, 0x30, RZ, 0xfc, !PT ;  /* 0x000000300e227812 */ /* 0x040fe400078efcff */
[----:B------:R-:W-:-:S02]  /*73e0*/  LOP3.LUT R74, R14, 0x50, RZ, 0xfc, !PT ;  /* 0x000000500e4a7812 */ /* 0x000fc400078efcff */
[----:B------:R-:W-:Y:S01]  /*73f0*/  LOP3.LUT R75, R14, 0x60, RZ, 0xfc, !PT ;  /* 0x000000600e4b7812 */ /* 0x000fe200078efcff */
[----:B------:R-:W-:Y:S01]  /*7400*/  IMAD R14, R33, 0x4, R28 ;  /* 0x00000004210e7824 */ /* 0x000fe200078e021c */
[----:B------:R-:W-:Y:S01]  /*7410*/  LEA.HI R28, R35, UR5, RZ, 0x1e ;  /* 0x00000005231c7c11 */ /* 0x000fe2000f8ff0ff */
[----:B------:R-:W-:Y:S01]  /*7420*/  IMAD R97, R33, 0x4, R32 ;  /* 0x0000000421617824 */ /* 0x000fe200078e0220 */
[----:B------:R-:W-:Y:S01]  /*7430*/  LEA.HI R76, R75, UR5, RZ, 0x1e ;  /* 0x000000054b4c7c11 */ /* 0x000fe2000f8ff0ff */
[----:B------:R-:W-:Y:S01]  /*7440*/  IMAD R32, R33, 0x4, R112 ;  /* 0x0000000421207824 */ /* 0x000fe200078e0270 */
[----:B------:R-:W-:Y:S01]  /*7450*/  SEL R112, R55, RZ, P4 ;  /* 0x000000ff37707207 */ /* 0x000fe20002000000 */
[C---:B------:R-:W-:Y:S01]  /*7460*/  IMAD R77, R33.reuse, 0x4, R28 ;  /* 0x00000004214d7824 */ /* 0x040fe200078e021c */
[----:B------:R-:W-:Y:S01]  /*7470*/  SEL R55, R54, RZ, P4 ;  /* 0x000000ff36377207 */ /* 0x000fe20002000000 */
[----:B------:R-:W-:Y:S01]  /*7480*/  IMAD R28, R33, 0x4, R128 ;  /* 0x00000004211c7824 */ /* 0x000fe200078e0280 */
[----:B------:R-:W-:Y:S01]  /*7490*/  SEL R54, R61, RZ, P2 ;  /* 0x000000ff3d367207 */ /* 0x000fe20001000000 */
[C---:B------:R-:W-:Y:S01]  /*74a0*/  IMAD R79, R33.reuse, 0x4, R76 ;  /* 0x00000004214f7824 */ /* 0x040fe200078e024c */
[----:B------:R-:W-:Y:S01]  /*74b0*/  SEL R61, R62, RZ, P2 ;  /* 0x000000ff3e3d7207 */ /* 0x000fe20001000000 */
[----:B------:R-:W-:Y:S01]  /*74c0*/  IMAD R76, R33, 0x4, R114 ;  /* 0x00000004214c7824 */ /* 0x000fe200078e0272 */
[----:B------:R-:W-:Y:S01]  /*74d0*/  SEL R128, R135, RZ, P4 ;  /* 0x000000ff87807207 */ /* 0x000fe20002000000 */
[----:B------:R-:W-:Y:S01]  /*74e0*/  IMAD R75, R33, 0x4, R130 ;  /* 0x00000004214b7824 */ /* 0x000fe200078e0282 */
[----:B------:R-:W-:-:S02]  /*74f0*/  LEA.HI R74, R74, UR5, RZ, 0x1e ;  /* 0x000000054a4a7c11 */ /* 0x000fc4000f8ff0ff */
[----:B------:R-:W-:Y:S02]  /*7500*/  SEL R62, R63, RZ, P2 ;  /* 0x000000ff3f3e7207 */ /* 0x000fe40001000000 */
[----:B-----5:R-:W-:Y:S02]  /*7510*/  SEL R135, R36, RZ, P2 ;  /* 0x000000ff24877207 */ /* 0x020fe40001000000 */
        /* <DEDUP_REMOVED lines=8> */
[----:B------:R-:W-:Y:S02]  /*75a0*/  FSETP.GEU.AND P4, PT, R241, RZ, PT ;  /* 0x000000fff100720b */ /* 0x000fe40003f8e000 */
[----:B------:R-:W-:Y:S01]  /*75b0*/  LEA.HI R98, R31, UR5, RZ, 0x1e ;  /* 0x000000051f627c11 */ /* 0x000fe2000f8ff0ff */
[C---:B------:R-:W-:Y:S01]  /*75c0*/  IMAD R31, R33.reuse, 0x4, R74 ;  /* 0x00000004211f7824 */ /* 0x040fe200078e024a */
[----:B----4-:R-:W-:Y:S01]  /*75d0*/  SEL R39, R40, RZ, P2 ;  /* 0x000000ff28277207 */ /* 0x010fe20001000000 */
[----:B------:R-:W-:Y:S01]  /*75e0*/  IMAD R74, R33, 0x4, R144 ;  /* 0x00000004214a7824 */ /* 0x000fe200078e0290 */
        /* <DEDUP_REMOVED lines=9> */
[----:B------:R-:W-:Y:S02]  /*7680*/  FSEL R44, R241, RZ, P4 ;  /* 0x000000fff12c7208 */ /* 0x000fe40002000000 */
[----:B------:R-:W-:Y:S02]  /*7690*/  FSETP.GEU.AND P2, PT, R237, RZ, PT ;  /* 0x000000ffed00720b */ /* 0x000fe40003f4e000 */
[----:B------:R-:W-:Y:S02]  /*76a0*/  FSETP.GEU.AND P4, PT, R233, RZ, PT ;  /* 0x000000ffe900720b */ /* 0x000fe40003f8e000 */
[----:B------:R-:W-:-:S02]  /*76b0*/  FSEL R46, R237, RZ, P2 ;  /* 0x000000ffed2e7208 */ /* 0x000fc40001000000 */
[----:B------:R-:W-:Y:S02]  /*76c0*/  FSEL R233, R233, RZ, P4 ;  /* 0x000000ffe9e97208 */ /* 0x000fe40002000000 */
[----:B------:R-:W-:Y:S02]  /*76d0*/  FSETP.GEU.AND P2, PT, R240, RZ, PT ;  /* 0x000000fff000720b */ /* 0x000fe40003f4e000 */
[----:B------:R-:W-:Y:S02]  /*76e0*/  FSETP.GEU.AND P4, PT, R234, RZ, PT ;  /* 0x000000ffea00720b */ /* 0x000fe40003f8e000 */
[----:B------:R-:W-:Y:S02]  /*76f0*/  FSEL R43, R240, RZ, P2 ;  /* 0x000000fff02b7208 */ /* 0x000fe40001000000 */
[----:B------:R-:W-:Y:S02]  /*7700*/  FSEL R234, R234, RZ, P4 ;  /* 0x000000ffeaea7208 */ /* 0x000fe40002000000 */
[----:B------:R-:W-:-:S02]  /*7710*/  FSETP.GEU.AND P2, PT, R83, RZ, PT ;  /* 0x000000ff5300720b */ /* 0x000fc40003f4e000 */
[----:B------:R-:W-:Y:S02]  /*7720*/  FSETP.GEU.AND P4, PT, R235, RZ, PT ;  /* 0x000000ffeb00720b */ /* 0x000fe40003f8e000 */
[----:B------:R-:W-:Y:S02]  /*7730*/  @P1 FSEL R46, R233, RZ, P6 ;  /* 0x000000ffe92e1208 */ /* 0x000fe40003000000 */
[----:B------:R-:W-:Y:S02]  /*7740*/  @!P3 FSEL R46, R83, RZ, P2 ;  /* 0x000000ff532eb208 */ /* 0x000fe40001000000 */
[----:B------:R-:W-:Y:S02]  /*7750*/  FSEL R235, R235, RZ, P4 ;  /* 0x000000ffebeb7208 */ /* 0x000fe40002000000 */
[----:B------:R-:W-:Y:S02]  /*7760*/  FSETP.GEU.AND P2, PT, R82, RZ, PT ;  /* 0x000000ff5200720b */ /* 0x000fe40003f4e000 */
[----:B------:R-:W-:-:S02]  /*7770*/  FSETP.GEU.AND P4, PT, R242, RZ, PT ;  /* 0x000000fff200720b */ /* 0x000fc40003f8e000 */
[----:B------:R-:W-:Y:S02]  /*7780*/  @P1 FSEL R43, R234, RZ, P6 ;  /* 0x000000ffea2b1208 */ /* 0x000fe40003000000 */
[----:B------:R-:W-:Y:S02]  /*7790*/  @!P3 FSEL R43, R82, RZ, P2 ;  /* 0x000000ff522bb208 */ /* 0x000fe40001000000 */
[----:B------:R-:W-:Y:S02]  /*77a0*/  FSEL R83, R242, RZ, P4 ;  /* 0x000000fff2537208 */ /* 0x000fe40002000000 */
[----:B------:R-:W-:Y:S02]  /*77b0*/  FSETP.GEU.AND P2, PT, R236, RZ, PT ;  /* 0x000000ffec00720b */ /* 0x000fe40003f4e000 */
[----:B------:R-:W-:Y:S02]  /*77c0*/  FSETP.GEU.AND P4, PT, R81, RZ, PT ;  /* 0x000000ff5100720b */ /* 0x000fe40003f8e000 */
[----:B------:R-:W-:-:S02]  /*77d0*/  @P1 FSEL R44, R235, RZ, P6 ;  /* 0x000000ffeb2c1208 */ /* 0x000fc40003000000 */
[----:B------:R-:W-:Y:S02]  /*77e0*/  FSEL R236, R236, RZ, P2 ;  /* 0x000000ffecec7208 */ /* 0x000fe40001000000 */
[----:B------:R-:W-:Y:S02]  /*77f0*/  @!P3 FSEL R44, R81, RZ, P4 ;  /* 0x000000ff512cb208 */ /* 0x000fe40002000000 */
[----:B------:R-:W-:Y:S02]  /*7800*/  FSETP.GEU.AND P4, PT, R80, RZ, PT ;  /* 0x000000ff5000720b */ /* 0x000fe40003f8e000 */
[----:B------:R-:W-:Y:S02]  /*7810*/  @P1 FSEL R83, R236, RZ, P6 ;  /* 0x000000ffec531208 */ /* 0x000fe40003000000 */
[----:B------:R-:W-:Y:S02]  /*7820*/  @!P3 FSEL R83, R80, RZ, P4 ;  /* 0x000000ff5053b208 */ /* 0x000fe40002000000 */
[----:B------:R-:W-:Y:S01]  /*7830*/  FSETP.GEU.AND P4, PT, R30, RZ, PT ;  /* 0x000000ff1e00720b */ /* 0x000fe20003f8e000 */
[----:B------:R-:W-:Y:S01]  /*7840*/  FFMA R9, R11, R60, R9 ;  /* 0x0000003c0b097223 */ /* 0x000fe20000000009 */
[----:B------:R-:W-:-:S02]  /*7850*/  FMUL R56, R201, R56 ;  /* 0x00000038c9387220 */ /* 0x000fc40000400000 */
[----:B------:R-:W-:Y:S02]  /*7860*/  @!P5 FSEL R83, R30, RZ, P4 ;  /* 0x000000ff1e53d208 */ /* 0x000fe40002000000 */
[----:B------:R-:W-:Y:S01]  /*7870*/  FSETP.GEU.AND P4, PT, R10, RZ, PT ;  /* 0x000000ff0a00720b */ /* 0x000fe20003f8e000 */
[----:B------:R-:W-:Y:S01]  /*7880*/  FFMA R0, R0, R56, R167 ;  /* 0x0000003800007223 */ /* 0x000fe200000000a7 */
[----:B------:R-:W-:Y:S02]  /*7890*/  FMUL R52, R219, R52 ;  /* 0x00000034db347220 */ /* 0x000fe40000400000 */
[----:B------:R-:W-:Y:S02]  /*78a0*/  @!P5 FSEL R44, R10, RZ, P4 ;  /* 0x000000ff0a2cd208 */ /* 0x000fe40002000000 */
[----:B------:R-:W-:Y:S01]  /*78b0*/  FSETP.GEU.AND P4, PT, R9, RZ, PT ;  /* 0x000000ff0900720b */ /* 0x000fe20003f8e000 */
[----:B------:R-:W-:Y:S01]  /*78c0*/  FFMA R52, R116, R52, R99 ;  /* 0x0000003474347223 */ /* 0x000fe20000000063 */
[----:B------:R-:W-:-:S02]  /*78d0*/  FMUL R48, R215, R48 ;  /* 0x00000030d7307220 */ /* 0x000fc40000400000 */
[----:B------:R-:W-:Y:S02]  /*78e0*/  @!P5 FSEL R43, R9, RZ, P4 ;  /* 0x000000ff092bd208 */ /* 0x000fe40002000000 */
[----:B------:R-:W-:Y:S01]  /*78f0*/  FSETP.GEU.AND P4, PT, R0, RZ, PT ;  /* 0x000000ff0000720b */ /* 0x000fe20003f8e000 */
[----:B------:R-:W-:Y:S01]  /*7900*/  FMUL R49, R218, R49 ;  /* 0x00000031da317220 */ /* 0x000fe20000400000 */
[----:B------:R-:W-:Y:S02]  /*7910*/  FFMA R48, R148, R48, R135 ;  /* 0x0000003094307223 */ /* 0x000fe40000000087 */
[----:B------:R-:W-:Y:S02]  /*7920*/  @!P5 FSEL R46, R0, RZ, P4 ;  /* 0x000000ff002ed208 */ /* 0x000fe40002000000 */
[----:B------:R-:W-:Y:S01]  /*7930*/  FSETP.GEU.AND P4, PT, R52, RZ, PT ;  /* 0x000000ff3400720b */ /* 0x000fe20003f8e000 */
[----:B------:R-:W-:Y:S01]  /*7940*/  FADD R57, R57, -R54 ;  /* 0x8000003639397221 */ /* 0x000fe20000000000 */
[----:B------:R-:W-:-:S02]  /*7950*/  FFMA R117, R117, R49, R122 ;  /* 0x0000003175757223 */ /* 0x000fc4000000007a */
[----:B------:R-:W-:Y:S01]  /*7960*/  FSEL R49, R52, RZ, P4 ;  /* 0x000000ff34317208 */ /* 0x000fe20002000000 */
[----:B------:R-:W-:Y:S01]  /*7970*/  FMUL R57, R214, R57 ;  /* 0x00000039d6397220 */ /* 0x000fe20000400000 */
[----:B------:R-:W-:Y:S01]  /*7980*/  FSETP.GEU.AND P4, PT, R48, RZ, PT ;  /* 0x000000ff3000720b */ /* 0x000fe20003f8e000 */
[----:B------:R-:W-:Y:S02]  /*7990*/  FADD R50, R50, -R55 ;  /* 0x8000003732327221 */ /* 0x000fe40000000000 */
[----:B------:R-:W-:Y:S01]  /*79a0*/  FFMA R36, R149, R57, R36 ;  /* 0x0000003995247223 */ /* 0x000fe20000000024 */
        /* <DEDUP_REMOVED lines=8> */
[----:B------:R-:W-:-:S02]  /*7a30*/  FADD R59, R59, -R62 ;  /* 0x8000003e3b3b7221 */ /* 0x000fc40000000000 */
        /* <DEDUP_REMOVED lines=13> */
[C---:B------:R-:W-:Y:S01]  /*7b10*/  FSETP.GEU.AND P4, PT, R38.reuse, RZ, PT ;  /* 0x000000ff2600720b */ /* 0x040fe20003f8e000 */
        /* <DEDUP_REMOVED lines=9> */
[----:B------:R-:W-:Y:S02]  /*7bb0*/  FSETP.GEU.AND P4, PT, R68, RZ, PT ;  /* 0x000000ff4400720b */ /* 0x000fe40003f8e000 */
[----:B------:R-:W-:Y:S01]  /*7bc0*/  @P1 FSEL R30, R38, RZ, P6 ;  /* 0x000000ff261e1208 */ /* 0x000fe20003000000 */
[----:B------:R-:W-:Y:S01]  /*7bd0*/  FFMA R66, R85, R66, R101 ;  /* 0x0000004255427223 */ /* 0x000fe20000000065 */
[----:B------:R-:W-:Y:S01]  /*7be0*/  @!P3 FSEL R30, R68, RZ, P4 ;  /* 0x000000ff441eb208 */ /* 0x000fe20002000000 */
[----:B------:R-:W-:Y:S01]  /*7bf0*/  FMUL R53, R188, R53 ;  /* 0x00000035bc357220 */ /* 0x000fe20000400000 */
[----:B------:R-:W-:Y:S02]  /*7c00*/  FSETP.GEU.AND P4, PT, R67, RZ, PT ;  /* 0x000000ff4300720b */ /* 0x000fe40003f8e000 */
[----:B------:R-:W-:Y:S01]  /*7c10*/  @P1 FSEL R51, R37, RZ, P6 ;  /* 0x000000ff25331208 */ /* 0x000fe20003000000 */
[----:B------:R-:W-:Y:S01]  /*7c20*/  FFMA R53, R84, R53, R100 ;  /* 0x0000003554357223 */ /* 0x000fe20000000064 */
[----:B------:R-:W-:Y:S01]  /*7c30*/  @!P3 FSEL R51, R67, RZ, P4 ;  /* 0x000000ff4333b208 */ /* 0x000fe20002000000 */
[----:B------:R-:W-:Y:S01]  /*7c40*/  FMUL R179, R200, R179 ;  /* 0x000000b3c8b37220 */ /* 0x000fe20000400000 */
[----:B------:R-:W-:-:S02]  /*7c50*/  FSETP.GEU.AND P4, PT, R66, RZ, PT ;  /* 0x000000ff4200720b */ /* 0x000fc40003f8e000 */
[----:B------:R-:W-:Y:S01]  /*7c60*/  @P1 FSEL R0, R36, RZ, P6 ;  /* 0x000000ff24001208 */ /* 0x000fe20003000000 */
[----:B------:R-:W-:Y:S01]  /*7c70*/  FFMA R18, R18, R179, R22 ;  /* 0x000000b312127223 */ /* 0x000fe20000000016 */
[----:B------:R-:W-:Y:S01]  /*7c80*/  @!P3 FSEL R0, R66, RZ, P4 ;  /* 0x000000ff4200b208 */ /* 0x000fe20002000000 */
[----:B------:R-:W-:Y:S01]  /*7c90*/  FMUL R175, R199, R175 ;  /* 0x000000afc7af7220 */ /* 0x000fe20000400000 */
[C---:B------:R-:W-:Y:S02]  /*7ca0*/  FSETP.GEU.AND P4, PT, R53.reuse, RZ, PT ;  /* 0x000000ff3500720b */ /* 0x040fe40003f8e000 */
[----:B------:R-:W-:Y:S01]  /*7cb0*/  @P1 FSEL R49, R48, RZ, P6 ;  /* 0x000000ff30311208 */ /* 0x000fe20003000000 */
[----:B------:R-:W-:Y:S01]  /*7cc0*/  FFMA R19, R164, R175, R19 ;  /* 0x000000afa4137223 */ /* 0x000fe20000000013 */
[----:B------:R-:W-:Y:S01]  /*7cd0*/  @!P3 FSEL R49, R53, RZ, P4 ;  /* 0x000000ff3531b208 */ /* 0x000fe20002000000 */
[----:B------:R-:W-:Y:S01]  /*7ce0*/  FMUL R176, R198, R176 ;  /* 0x000000b0c6b07220 */ /* 0x000fe20000400000 */
[----:B------:R-:W-:Y:S01]  /*7cf0*/  FSETP.GEU.AND P4, PT, R18, RZ, PT ;  /* 0x000000ff1200720b */ /* 0x000fe20003f8e000 */
[----:B------:R-:W-:-:S02]  /*7d00*/  FADD R10, R29, -R169 ;  /* 0x800000a91d0a7221 */ /* 0x000fc40000000000 */
[----:B------:R-:W-:Y:S01]  /*7d10*/  FFMA R7, R7, R176, R21 ;  /* 0x000000b007077223 */ /* 0x000fe20000000015 */
[----:B------:R-:W-:Y:S01]  /*7d20*/  @!P5 FSEL R49, R18, RZ, P4 ;  /* 0x000000ff1231d208 */ /* 0x000fe20002000000 */
[----:B------:R-:W-:Y:S01]  /*7d30*/  FMUL R10, R197, R10 ;  /* 0x0000000ac50a7220 */ /* 0x000fe20000400000 */
[----:B------:R-:W-:-:S03]  /*7d40*/  FSETP.GEU.AND P4, PT, R19, RZ, PT ;  /* 0x000000ff1300720b */ /* 0x000fc60003f8e000 */
[----:B------:R-:W-:Y:S01]  /*7d50*/  FFMA R10, R162, R10, R161 ;  /* 0x0000000aa20a7223 */ /* 0x000fe200000000a1 */
[----:B------:R-:W-:Y:S02]  /*7d60*/  @!P5 FSEL R0, R19, RZ, P4 ;  /* 0x000000ff1300d208 */ /* 0x000fe40002000000 */
[----:B------:R-:W-:Y:S01]  /*7d70*/  FSETP.GEU.AND P4, PT, R7, RZ, PT ;  /* 0x000000ff0700720b */ /* 0x000fe20003f8e000 */
[----:B------:R-:W-:Y:S01]  /*7d80*/  FFMA R115, R120, R203, R115 ;  /* 0x000000cb78737223 */ /* 0x000fe20000000073 */
[----:B------:R-:W-:Y:S02]  /*7d90*/  FMUL R211, R211, R177 ;  /* 0x000000b1d3d37220 */ /* 0x000fe40000400000 */
[----:B------:R-:W-:Y:S02]  /*7da0*/  @!P5 FSEL R51, R7, RZ, P4 ;  /* 0x000000ff0733d208 */ /* 0x000fe40002000000 */
[----:B------:R-:W-:Y:S01]  /*7db0*/  FSETP.GEU.AND P4, PT, R10, RZ, PT ;  /* 0x000000ff0a00720b */ /* 0x000fe20003f8e000 */
[----:B------:R-:W-:-:S03]  /*7dc0*/  FFMA R39, R152, R211, R39 ;  /* 0x000000d398277223 */ /* 0x000fc60000000027 */
[----:B------:R-:W-:Y:S02]  /*7dd0*/  @!P5 FSEL R30, R10, RZ, P4 ;  /* 0x000000ff0a1ed208 */ /* 0x000fe40002000000 */
[----:B------:R-:W-:Y:S01]  /*7de0*/  FSETP.GEU.AND P4, PT, R115, RZ, PT ;  /* 0x000000ff7300720b */ /* 0x000fe20003f8e000 */
[----:B------:R-:W-:Y:S01]  /*7df0*/  FFMA R121, R121, R204, R130 ;  /* 0x000000cc79797223 */ /* 0x000fe20000000082 */
[----:B------:R-:W-:Y:S02]  /*7e00*/  FMUL R210, R210, R178 ;  /* 0x000000b2d2d27220 */ /* 0x000fe40000400000 */
[----:B------:R-:W-:Y:S02]  /*7e10*/  FSEL R7, R115, RZ, P4 ;  /* 0x000000ff73077208 */ /* 0x000fe40002000000 */
[----:B------:R-:W-:Y:S01]  /*7e20*/  FSETP.GEU.AND P4, PT, R39, RZ, PT ;  /* 0x000000ff2700720b */ /* 0x000fe20003f8e000 */
[----:B------:R-:W-:Y:S01]  /*7e30*/  FFMA R153, R153, R210, R40 ;  /* 0x000000d299997223 */ /* 0x000fe20000000028 */
[----:B------:R-:W-:-:S02]  /*7e40*/  LOP3.LUT R4, R4, 0xff, RZ, 0xc0, !PT ;  /* 0x000000ff04047812 */ /* 0x000fc400078ec0ff */
[----:B------:R-:W-:Y:S02]  /*7e50*/  FSEL R39, R39, RZ, P4 ;  /* 0x000000ff27277208 */ /* 0x000fe40002000000 */
[----:B------:R-:W-:Y:S02]  /*7e60*/  FSETP.GEU.AND P4, PT, R121, RZ, PT ;  /* 0x000000ff7900720b */ /* 0x000fe40003f8e000 */
[----:B------:R-:W-:Y:S01]  /*7e70*/  LEA R9, R4, UR4, 0x2 ;  /* 0x0000000404097c11 */ /* 0x000fe2000f8e10ff */
[----:B------:R-:W-:Y:S01]  /*7e80*/  FFMA R63, R63, R252, R138 ;  /* 0x000000fc3f3f7223 */ /* 0x000fe2000000008a */
[----:B------:R-:W-:Y:S02]  /*7e90*/  FSEL R4, R121, RZ, P4 ;  /* 0x000000ff79047208 */ /* 0x000fe40002000000 */
[C---:B------:R-:W-:Y:S01]  /*7ea0*/  FSETP.GEU.AND P4, PT, R153.reuse, RZ, PT ;  /* 0x000000ff9900720b */ /* 0x040fe20003f8e000 */
[----:B------:R-:W-:Y:S01]  /*7eb0*/  FFMA R114, R114, R251, R139 ;  /* 0x000000fb72727223 */ /* 0x000fe2000000008b */
[----:B------:R-:W0:Y:S02]  /*7ec0*/  LDS R18, [R9+0x440] ;  /* 0x0004400009127984 */ /* 0x000e240000000800 */
[----:B------:R-:W-:-:S02]  /*7ed0*/  FSEL R153, R153, RZ, P4 ;  /* 0x000000ff99997208 */ /* 0x000fc40002000000 */
[----:B------:R-:W-:Y:S01]  /*7ee0*/  FSETP.GEU.AND P4, PT, R63, RZ, PT ;  /* 0x000000ff3f00720b */ /* 0x000fe20003f8e000 */
[----:B------:R-:W1:Y:S01]  /*7ef0*/  LDS R36, [R9+0x880] ;  /* 0x0008800009247984 */ /* 0x000e620000000800 */
[----:B------:R-:W-:Y:S02]  /*7f00*/  FFMA R155, R155, R180, R42 ;  /* 0x000000b49b9b7223 */ /* 0x000fe4000000002a */
[----:B------:R-:W-:Y:S01]  /*7f10*/  FSEL R21, R63, RZ, P4 ;  /* 0x000000ff3f157208 */ /* 0x000fe20002000000 */
[----:B------:R-:W2:Y:S01]  /*7f20*/  LDS R38, [R9+0xcc0] ;  /* 0x000cc00009267984 */ /* 0x000ea20000000800 */
[C---:B------:R-:W-:Y:S01]  /*7f30*/  FSETP.GEU.AND P4, PT, R114.reuse, RZ, PT ;  /* 0x000000ff7200720b */ /* 0x040fe20003f8e000 */
[----:B------:R-:W-:Y:S02]  /*7f40*/  FMUL R209, R209, R227 ;  /* 0x000000e3d1d17220 */ /* 0x000fe40000400000 */
[----:B------:R-:W3:Y:S04]  /*7f50*/  LDS R40, [R9+0x1100] ;  /* 0x0011000009287984 */ /* 0x000ee80000000800 */
[----:B------:R-:W4:Y:S04]  /*7f60*/  LDS R48, [R9+0x1540] ;  /* 0x0015400009307984 */ /* 0x000f280000000800 */
[----:B------:R-:W5:Y:S04]  /*7f70*/  LDS R50, [R9+0x1980] ;  /* 0x0019800009327984 */ /* 0x000f680000000800 */
[----:B------:R-:W0:Y:S04]  /*7f80*/  LDS R52, [R9+0x1dc0] ;  /* 0x001dc00009347984 */ /* 0x000e280000000800 */
[----:B------:R-:W0:Y:S04]  /*7f90*/  LDS R54, [R9+0x2200] ;  /* 0x0022000009367984 */ /* 0x000e280000000800 */
[----:B------:R-:W0:Y:S04]  /*7fa0*/  LDS R56, [R9+0x2640] ;  /* 0x0026400009387984 */ /* 0x000e280000000800 */
[----:B------:R-:W0:Y:S04]  /*7fb0*/  LDS R58, [R9+0x2a80] ;  /* 0x002a8000093a7984 */ /* 0x000e280000000800 */
[----:B------:R-:W0:Y:S04]  /*7fc0*/  LDS R60, [R9+0x2ec0] ;  /* 0x002ec000093c7984 */ /* 0x000e280000000800 */
[----:B------:R-:W0:Y:S04]  /*7fd0*/  LDS R62, [R9+0x3300] ;  /* 0x00330000093e7984 */ /* 0x000e280000000800 */
[----:B------:R-:W0:Y:S04]  /*7fe0*/  LDS R66, [R9+0x3740] ;  /* 0x0037400009427984 */ /* 0x000e280000000800 */
[----:B------:R-:W0:Y:S04]  /*7ff0*/  LDS R70, [R9+0x3fc0] ;  /* 0x003fc00009467984 */ /* 0x000e280000000800 */
[----:B------:R-:W0:Y:S04]  /*8000*/  LDS R10, [R9] ;  /* 0x00000000090a7984 */ /* 0x000e280000000800 */
[----:B------:R1:W0:Y:S01]  /*8010*/  LDS R68, [R9+0x3b80] ;  /* 0x003b800009447984 */ /* 0x0002220000000800 */
[----:B------:R-:W-:Y:S01]  /*8020*/  FSEL R22, R114, RZ, P4 ;  /* 0x000000ff72167208 */ /* 0x000fe20002000000 */
[----:B------:R-:W-:Y:S01]  /*8030*/  FFMA R41, R154, R209, R41 ;  /* 0x000000d19a297223 */ /* 0x000fe20000000029 */
[----:B------:R-:W-:Y:S01]  /*8040*/  FSETP.GEU.AND P4, PT, R155, RZ, PT ;  /* 0x000000ff9b00720b */ /* 0x000fe20003f8e000 */
[----:B------:R-:W-:Y:S01]  /*8050*/  FMUL R248, R181, R248 ;  /* 0x000000f8b5f87220 */ /* 0x000fe20000400000 */
[----:B------:R-:W-:-:S02]  /*8060*/  FADD R65, R64, -R65 ;  /* 0x8000004140417221 */ /* 0x000fc40000000000 */
[----:B------:R-:W-:Y:S01]  /*8070*/  FSEL R155, R155, RZ, P4 ;  /* 0x000000ff9b9b7208 */ /* 0x000fe20002000000 */
[----:B------:R-:W-:Y:S01]  /*8080*/  FFMA R91, R91, R248, R107 ;  /* 0x000000f85b5b7223 */ /* 0x000fe2000000006b */
[C---:B------:R-:W-:Y:S01]  /*8090*/  FSETP.GEU.AND P4, PT, R41.reuse, RZ, PT ;  /* 0x000000ff2900720b */ /* 0x040fe20003f8e000 */
[----:B------:R-:W-:Y:S01]  /*80a0*/  FMUL R65, R182, R65 ;  /* 0x00000041b6417220 */ /* 0x000fe20000400000 */
[----:B------:R-:W-:Y:S02]  /*80b0*/  IMAD.SHL.U32 R145, R8, 0x4, RZ ;  /* 0x0000000408917824 */ /* 0x000fe400078e00ff */
[----:B------:R-:W-:Y:S01]  /*80c0*/  FSEL R41, R41, RZ, P4 ;  /* 0x000000ff29297208 */ /* 0x000fe20002000000 */
[----:B------:R-:W-:Y:S01]  /*80d0*/  FFMA R65, R90, R65, R106 ;  /* 0x000000415a417223 */ /* 0x000fe2000000006a */
[----:B------:R-:W-:Y:S01]  /*80e0*/  FSETP.GEU.AND P4, PT, R91, RZ, PT ;  /* 0x000000ff5b00720b */ /* 0x000fe20003f8e000 */
[----:B------:R-:W-:Y:S01]  /*80f0*/  FMUL R42, R183, R249 ;  /* 0x000000f9b72a7220 */ /* 0x000fe20000400000 */
[----:B------:R-:W-:Y:S01]  /*8100*/  LOP3.LUT R137, R12, 0xc, R145, 0xf8, !PT ;  /* 0x0000000c0c897812 */ /* 0x000fe200078ef891 */
[----:B------:R-:W0:Y:S01]  /*8110*/  S2UR UR4, SR_CgaCtaId ;  /* 0x00000000000479c3 */ /* 0x000e220000008800 */
[----:B------:R-:W-:Y:S01]  /*8120*/  IMAD R35, R33, 0x4, R146 ;  /* 0x0000000421237824 */ /* 0x000fe200078e0292 */
[----:B------:R-:W-:-:S02]  /*8130*/  LOP3.LUT R12, R26, 0x80, RZ, 0xfc, !PT ;  /* 0x000000801a0c7812 */ /* 0x000fc400078efcff */
[C---:B------:R-:W-:Y:S02]  /*8140*/  LOP3.LUT R82, R26.reuse, 0x40, RZ, 0xfc, !PT ;  /* 0x000000401a527812 */ /* 0x040fe400078efcff */
[----:B------:R-:W-:Y:S01]  /*8150*/  @P1 FSEL R22, R155, RZ, P6 ;  /* 0x000000ff9b161208 */ /* 0x000fe20003000000 */
[----:B------:R-:W-:Y:S01]  /*8160*/  FFMA R42, R89, R42, R105 ;  /* 0x0000002a592a7223 */ /* 0x000fe20000000069 */
[----:B------:R-:W-:Y:S02]  /*8170*/  LOP3.LUT R146, R26, 0xc0, RZ, 0xfc, !PT ;  /* 0x000000c01a927812 */ /* 0x000fe400078efcff */
[----:B------:R-:W-:Y:S01]  /*8180*/  @!P3 FSEL R22, R91, RZ, P4 ;  /* 0x000000ff5b16b208 */ /* 0x000fe20002000000 */
[----:B-1----:R-:W-:Y:S01]  /*8190*/  FMUL R9, R184, R250 ;  /* 0x000000fab8097220 */ /* 0x002fe20000400000 */
[----:B------:R-:W-:Y:S02]  /*81a0*/  FSETP.GEU.AND P4, PT, R65, RZ, PT ;  /* 0x000000ff4100720b */ /* 0x000fe40003f8e000 */
[----:B------:R-:W-:Y:S01]  /*81b0*/  LOP3.LUT R145, R145, 0x3fc, RZ, 0xc0, !PT ;  /* 0x000003fc91917812 */ /* 0x000fe200078ec0ff */
[--C-:B------:R-:W-:Y:S01]  /*81c0*/  IMAD R26, R26, 0x64, R137.reuse ;  /* 0x000000641a1a7824 */ /* 0x100fe200078e0289 */
[----:B------:R-:W-:Y:S01]  /*81d0*/  ISETP.GE.AND P2, PT, R137, 0x64, PT ;  /* 0x000000648900780c */ /* 0x000fe20003f46270 */
[--C-:B------:R-:W-:Y:S01]  /*81e0*/  IMAD R12, R12, 0x64, R137.reuse ;  /* 0x000000640c0c7824 */ /* 0x100fe200078e0289 */
[----:B------:R-:W-:Y:S01]  /*81f0*/  @P1 FSEL R21, R41, RZ, P6 ;  /* 0x000000ff29151208 */ /* 0x000fe20003000000 */
[--C-:B------:R-:W-:Y:S01]  /*8200*/  IMAD R82, R82, 0x64, R137.reuse ;  /* 0x0000006452527824 */ /* 0x100fe200078e0289 */
[----:B------:R-:W1:Y:S01]  /*8210*/  MUFU.RCP R173, R173 ;  /* 0x000000ad00ad7308 */ /* 0x000e620000001000 */
[----:B------:R-:W-:Y:S01]  /*8220*/  IMAD R137, R146, 0x64, R137 ;  /* 0x0000006492897824 */ /* 0x000fe200078e0289 */
[----:B------:R-:W-:Y:S01]  /*8230*/  @!P3 FSEL R21, R65, RZ, P4 ;  /* 0x000000ff4115b208 */ /* 0x000fe20002000000 */
[----:B------:R-:W-:Y:S01]  /*8240*/  FFMA R9, R88, R9, R104 ;  /* 0x0000000958097223 */ /* 0x000fe20000000068 */
[C---:B------:R-:W-:Y:S01]  /*8250*/  LOP3.LUT R141, R145.reuse, 0x400, RZ, 0xfc, !PT ;  /* 0x00000400918d7812 */ /* 0x040fe200078efcff */
[----:B------:R-:W-:Y:S01]  /*8260*/  FMUL R196, R196, R247 ;  /* 0x000000f7c4c47220 */ /* 0x000fe20000400000 */
[----:B------:R-:W-:-:S02]  /*8270*/  LOP3.LUT R143, R145, 0x800, RZ, 0xfc, !PT ;  /* 0x00000800918f7812 */ /* 0x000fc400078efcff */
[----:B------:R-:W-:Y:S02]  /*8280*/  LOP3.LUT R146, R145, 0xc00, RZ, 0xfc, !PT ;  /* 0x00000c0091927812 */ /* 0x000fe400078efcff */
[----:B------:R-:W-:Y:S02]  /*8290*/  FSETP.GEU.AND P4, PT, R42, RZ, PT ;  /* 0x000000ff2a00720b */ /* 0x000fe40003f8e000 */
[----:B------:R-:W-:Y:S02]  /*82a0*/  LOP3.LUT R81, R8, 0xfc, RZ, 0xc0, !PT ;  /* 0x000000fc08517812 */ /* 0x000fe400078ec0ff */
[----:B------:R-:W-:Y:S01]  /*82b0*/  @P1 FSEL R4, R153, RZ, P6 ;  /* 0x000000ff99041208 */ /* 0x000fe20003000000 */
[----:B------:R-:W-:Y:S01]  /*82c0*/  FFMA R171, R171, R196, R172 ;  /* 0x000000c4abab7223 */ /* 0x000fe200000000ac */
[----:B------:R-:W-:Y:S02]  /*82d0*/  SHF.R.U32.HI R141, RZ, 0x2, R141 ;  /* 0x00000002ff8d7819 */ /* 0x000fe4000001168d */
[----:B------:R-:W-:-:S02]  /*82e0*/  SHF.R.U32.HI R143, RZ, 0x2, R143 ;  /* 0x00000002ff8f7819 */ /* 0x000fc4000001168f */
[----:B------:R-:W-:Y:S02]  /*82f0*/  SHF.R.U32.HI R147, RZ, 0x2, R146 ;  /* 0x00000002ff937819 */ /* 0x000fe40000011692 */
[----:B------:R-:W-:Y:S01]  /*8300*/  @!P3 FSEL R4, R42, RZ, P4 ;  /* 0x000000ff2a04b208 */ /* 0x000fe20002000000 */
[----:B------:R-:W-:Y:S01]  /*8310*/  FMUL R246, R195, R246 ;  /* 0x000000f6c3f67220 */ /* 0x000fe20000400000 */
[----:B------:R-:W-:Y:S01]  /*8320*/  FSETP.GEU.AND P4, PT, R9, RZ, PT ;  /* 0x000000ff0900720b */ /* 0x000fe20003f8e000 */
[----:B------:R-:W-:Y:S01]  /*8330*/  VIADD R146, R81, UR5 ;  /* 0x0000000551927c36 */ /* 0x000fe20008000000 */
[----:B------:R-:W-:Y:S02]  /*8340*/  LOP3.LUT R141, R141, 0x1fc, RZ, 0xc0, !PT ;  /* 0x000001fc8d8d7812 */ /* 0x000fe400078ec0ff */
[----:B------:R-:W-:Y:S02]  /*8350*/  LOP3.LUT R143, R143, 0x2fc, RZ, 0xc0, !PT ;  /* 0x000002fc8f8f7812 */ /* 0x000fe400078ec0ff */
[----:B------:R-:W-:-:S02]  /*8360*/  LOP3.LUT R147, R147, 0x3fc, RZ, 0xc0, !PT ;  /* 0x000003fc93937812 */ /* 0x000fc400078ec0ff */
[----:B------:R-:W-:Y:S01]  /*8370*/  @P1 FSEL R7, R39, RZ, P6 ;  /* 0x000000ff27071208 */ /* 0x000fe20003000000 */
[----:B------:R-:W-:Y:S01]  /*8380*/  FFMA R15, R165, R246, R15 ;  /* 0x000000f6a50f7223 */ /* 0x000fe2000000000f */
[----:B------:R-:W-:Y:S01]  /*8390*/  @!P3 FSEL R7, R9, RZ, P4 ;  /* 0x000000ff0907b208 */ /* 0x000fe20002000000 */
[----:B------:R-:W-:Y:S01]  /*83a0*/  FMUL R245, R194, R245 ;  /* 0x000000f5c2f57220 */ /* 0x000fe20000400000 */
[----:B------:R-:W-:Y:S01]  /*83b0*/  FSETP.GEU.AND P4, PT, R171, RZ, PT ;  /* 0x000000ffab00720b */ /* 0x000fe20003f8e000 */
[----:B------:R-:W-:Y:S01]  /*83c0*/  IMAD R81, R145, 0x4, R146 ;  /* 0x0000000491517824 */ /* 0x000fe200078e0292 */
[----:B------:R-:W-:Y:S01]  /*83d0*/  LEA.HI R34, R34, UR5, RZ, 0x1e ;  /* 0x0000000522227c11 */ /* 0x000fe2000f8ff0ff */
[----:B------:R-:W-:Y:S02]  /*83e0*/  VIADD R156, R141, UR5 ;  /* 0x000000058d9c7c36 */ /* 0x000fe40008000000 */
[----:B-1----:R-:W-:Y:S01]  /*83f0*/  FMUL R173, R173, R170 ;  /* 0x000000aaadad7220 */ /* 0x002fe20000400000 */
[----:B------:R-:W-:-:S02]  /*8400*/  VIADD R146, R143, UR5 ;  /* 0x000000058f927c36 */ /* 0x000fc40008000000 */
[--C-:B0-----:R-:W-:Y:S01]  /*8410*/  FADD R18, R18, -R5.reuse ;  /* 0x8000000512127221 */ /* 0x101fe20000000000 */
[----:B------:R-:W-:Y:S02]  /*8420*/  VIADD R158, R147, UR5 ;  /* 0x00000005939e7c36 */ /* 0x000fe40008000000 */
[--C-:B------:R-:W-:Y:S01]  /*8430*/  FADD R36, R36, -R5.reuse ;  /* 0x8000000524247221 */ /* 0x100fe20000000000 */
[--C-:B--2---:R-:W-:Y:S01]  /*8440*/  FADD R38, R38, -R5.reuse ;  /* 0x8000000526267221 */ /* 0x104fe20000000000 */
[--C-:B---3--:R-:W-:Y:S01]  /*8450*/  FADD R40, R40, -R5.reuse ;  /* 0x8000000528287221 */ /* 0x108fe20000000000 */
[--C-:B----4-:R-:W-:Y:S01]  /*8460*/  FADD R48, R48, -R5.reuse ;  /* 0x8000000530307221 */ /* 0x110fe20000000000 */
[--C-:B-----5:R-:W-:Y:S01]  /*8470*/  FADD R50, R50, -R5.reuse ;  /* 0x8000000532327221 */ /* 0x120fe20000000000 */
[--C-:B------:R-:W-:Y:S01]  /*8480*/  FADD R52, R52, -R5.reuse ;  /* 0x8000000534347221 */ /* 0x100fe20000000000 */
        /* <DEDUP_REMOVED lines=8> */
[----:B------:R-:W-:Y:S01]  /*8510*/  FADD R68, R68, -R5 ;  /* 0x8000000544447221 */ /* 0x000fe20000000000 */
[----:B------:R-:W-:Y:S01]  /*8520*/  @!P5 FSEL R7, R171, RZ, P4 ;  /* 0x000000ffab07d208 */ /* 0x000fe20002000000 */
[----:B------:R-:W-:Y:S01]  /*8530*/  UMOV UR5, 0x400 ;  /* 0x0000040000057882 */ /* 0x000fe20000000000 */
[----:B------:R-:W-:Y:S01]  /*8540*/  FFMA R166, R166, R245, R168 ;  /* 0x000000f5a6a67223 */ /* 0x000fe200000000a8 */
[----:B------:R-:W-:Y:S01]  /*8550*/  FSETP.GEU.AND P4, PT, R15, RZ, PT ;  /* 0x000000ff0f00720b */ /* 0x000fe20003f8e000 */
[----:B------:R-:W-:Y:S01]  /*8560*/  FMUL R244, R193, R244 ;  /* 0x000000f4c1f47220 */ /* 0x000fe20000400000 */
[----:B------:R-:W-:Y:S01]  /*8570*/  UPRMT UR4, UR4, 0x654, UR5 ;  /* 0x0000065404047896 */ /* 0x000fe20008000005 */
[-C--:B------:R-:W-:Y:S01]  /*8580*/  FMUL R18, R18, R173.reuse ;  /* 0x000000ad12127220 */ /* 0x080fe20000400000 */
        /* <DEDUP_REMOVED lines=14> */
[----:B------:R-:W-:Y:S01]  /*8670*/  FMUL R68, R68, R173 ;  /* 0x000000ad44447220 */ /* 0x000fe20000400000 */
[----:B------:R-:W-:Y:S01]  /*8680*/  LOP3.LUT R8, R8, 0xff, RZ, 0xc0, !PT ;  /* 0x000000ff08087812 */ /* 0x000fe200078ec0ff */
[----:B------:R-:W-:Y:S01]  /*8690*/  FFMA R27, R163, R244, R27 ;  /* 0x000000f4a31b7223 */ /* 0x000fe2000000001b */
[----:B------:R-:W-:-:S02]  /*86a0*/  @!P5 FSEL R4, R15, RZ, P4 ;  /* 0x000000ff0f04d208 */ /* 0x000fc40002000000 */
[----:B------:R-:W-:Y:S01]  /*86b0*/  FSETP.GEU.AND P4, PT, R166, RZ, PT ;  /* 0x000000ffa600720b */ /* 0x000fe20003f8e000 */
[C-C-:B------:R-:W-:Y:S01]  /*86c0*/  FFMA R10, R72.reuse, R10, R73.reuse ;  /* 0x0000000a480a7223 */ /* 0x140fe20000000049 */
        /* <DEDUP_REMOVED lines=14> */
[----:B------:R-:W-:Y:S01]  /*87b0*/  FFMA R70, R72, R70, R73 ;  /* 0x0000004648467223 */ /* 0x000fe20000000049 */
[----:B------:R-:W-:Y:S01]  /*87c0*/  LEA R5, R8, UR4, 0x2 ;  /* 0x0000000408057c11 */ /* 0x000fe2000f8e10ff */
[----:B------:R-:W-:Y:S01]  /*87d0*/  BAR.SYNC.DEFER_BLOCKING 0x0 ;  /* 0x0000000000007b1d */ /* 0x000fe20000010000 */
[----:B------:R-:W-:Y:S01]  /*87e0*/  @!P5 FSEL R21, R166, RZ, P4 ;  /* 0x000000ffa615d208 */ /* 0x000fe20002000000 */
[----:B------:R-:W-:Y:S01]  /*87f0*/  FFMA R123, R124, R223, R123 ;  /* 0x000000df7c7b7223 */ /* 0x000fe2000000007b */
[----:B------:R-:W-:Y:S01]  /*8800*/  FSETP.GEU.AND P4, PT, R27, RZ, PT ;  /* 0x000000ff1b00720b */ /* 0x000fe20003f8e000 */
[----:B------:R-:W-:Y:S01]  /*8810*/  FFMA R131, R131, R228, R142 ;  /* 0x000000e483837223 */ /* 0x000fe2000000008e */
[----:B------:R-:W-:Y:S01]  /*8820*/  FFMA R125, R125, R222, R134 ;  /* 0x000000de7d7d7223 */ /* 0x000fe20000000086 */
[----:B------:R-:W-:Y:S01]  /*8830*/  FFMA R45, R140, R229, R45 ;  /* 0x000000e58c2d7223 */ /* 0x000fe2000000002d */
[----:B------:R-:W-:Y:S01]  /*8840*/  @!P5 FSEL R22, R27, RZ, P4 ;  /* 0x000000ff1b16d208 */ /* 0x000fe20002000000 */
[----:B------:R-:W-:Y:S01]  /*8850*/  FFMA R126, R126, R221, R129 ;  /* 0x000000dd7e7e7223 */ /* 0x000fe20000000081 */
[----:B------:R-:W-:Y:S01]  /*8860*/  FSETP.GEU.AND P4, PT, R123, RZ, PT ;  /* 0x000000ff7b00720b */ /* 0x000fe20003f8e000 */
[----:B------:R-:W-:Y:S01]  /*8870*/  FFMA R133, R133, R230, R144 ;  /* 0x000000e685857223 */ /* 0x000fe20000000090 */
[----:B------:R-:W-:Y:S01]  /*8880*/  FFMA R127, R127, R220, R132 ;  /* 0x000000dc7f7f7223 */ /* 0x000fe20000000084 */
[----:B------:R-:W-:Y:S01]  /*8890*/  FFMA R47, R136, R231, R47 ;  /* 0x000000e7882f7223 */ /* 0x000fe2000000002f */
[----:B------:R-:W-:Y:S01]  /*88a0*/  FSEL R123, R123, RZ, P4 ;  /* 0x000000ff7b7b7208 */ /* 0x000fe20002000000 */
[----:B------:R-:W-:Y:S01]  /*88b0*/  FFMA R95, R95, R208, R111 ;  /* 0x000000d05f5f7223 */ /* 0x000fe2000000006f */
[----:B------:R-:W-:Y:S01]  /*88c0*/  FSETP.GEU.AND P4, PT, R131, RZ, PT ;  /* 0x000000ff8300720b */ /* 0x000fe20003f8e000 */
[----:B------:R-:W-:Y:S01]  /*88d0*/  FMUL R192, R192, R243 ;  /* 0x000000f3c0c07220 */ /* 0x000fe20000400000 */
[----:B------:R-:W-:Y:S01]  /*88e0*/  FFMA R92, R92, R205, R108 ;  /* 0x000000cd5c5c7223 */ /* 0x000fe2000000006c */
[----:B------:R-:W-:Y:S01]  /*88f0*/  FFMA R94, R94, R207, R110 ;  /* 0x000000cf5e5e7223 */ /* 0x000fe2000000006e */
[----:B------:R-:W-:Y:S01]  /*8900*/  FFMA R93, R93, R206, R109 ;  /* 0x000000ce5d5d7223 */ /* 0x000fe2000000006d */
[----:B------:R-:W-:Y:S01]  /*8910*/  FMUL R232, R189, R232 ;  /* 0x000000e8bde87220 */ /* 0x000fe20000400000 */
[----:B------:R-:W-:Y:S01]  /*8920*/  IMAD R98, R33, 0x4, R98 ;  /* 0x0000000421627824 */ /* 0x000fe200078e0262 */
[----:B------:R-:W-:Y:S01]  /*8930*/  ULDC.64 UR4, c[0x0][0x2e0] ;  /* 0x0000b80000047ab9 */ /* 0x000fe20000000a00 */
[----:B------:R-:W-:Y:S04]  /*8940*/  STS [R5], R10 ;  /* 0x0000000a05007388 */ /* 0x000fe80000000800 */
[----:B------:R-:W-:Y:S04]  /*8950*/  STS [R5+0x440], R18 ;  /* 0x0004401205007388 */ /* 0x000fe80000000800 */
[----:B------:R-:W-:Y:S04]  /*8960*/  STS [R5+0x880], R36 ;  /* 0x0008802405007388 */ /* 0x000fe80000000800 */
[----:B------:R-:W-:Y:S04]  /*8970*/  STS [R5+0xcc0], R38 ;  /* 0x000cc02605007388 */ /* 0x000fe80000000800 */
[----:B------:R0:W-:Y:S04]  /*8980*/  STS [R5+0x1100], R40 ;  /* 0x0011002805007388 */ /* 0x0001e80000000800 */
[----:B------:R-:W-:Y:S04]  /*8990*/  STS [R5+0x1540], R48 ;  /* 0x0015403005007388 */ /* 0x000fe80000000800 */
        /* <DEDUP_REMOVED lines=9> */
[----:B------:R1:W-:Y:S01]  /*8a30*/  STS [R5+0x3fc0], R70 ;  /* 0x003fc04605007388 */ /* 0x0003e20000000800 */
[----:B------:R-:W-:Y:S01]  /*8a40*/  BAR.SYNC.DEFER_BLOCKING 0x0 ;  /* 0x0000000000007b1d */ /* 0x000fe20000010000 */
[----:B------:R-:W-:-:S02]  /*8a50*/  FSEL R131, R131, RZ, P4 ;  /* 0x000000ff83837208 */ /* 0x000fc40002000000 */
[----:B------:R-:W-:-:S04]  /*8a60*/  FSETP.GEU.AND P4, PT, R125, RZ, PT ;  /* 0x000000ff7d00720b */ /* 0x000fc80003f8e000 */
[----:B0-----:R-:W-:Y:S02]  /*8a70*/  FSEL R40, R125, RZ, P4 ;  /* 0x000000ff7d287208 */ /* 0x001fe40002000000 */
[----:B------:R-:W-:-:S04]  /*8a80*/  FSETP.GEU.AND P4, PT, R45, RZ, PT ;  /* 0x000000ff2d00720b */ /* 0x000fc80003f8e000 */
[----:B------:R-:W-:Y:S02]  /*8a90*/  FSEL R45, R45, RZ, P4 ;  /* 0x000000ff2d2d7208 */ /* 0x000fe40002000000 */
[----:B------:R-:W-:-:S04]  /*8aa0*/  FSETP.GEU.AND P4, PT, R126, RZ, PT ;  /* 0x000000ff7e00720b */ /* 0x000fc80003f8e000 */
[----:B------:R-:W-:Y:S02]  /*8ab0*/  FSEL R15, R126, RZ, P4 ;  /* 0x000000ff7e0f7208 */ /* 0x000fe40002000000 */
[C---:B------:R-:W-:Y:S01]  /*8ac0*/  FSETP.GEU.AND P4, PT, R133.reuse, RZ, PT ;  /* 0x000000ff8500720b */ /* 0x040fe20003f8e000 */
[----:B------:R-:W0:Y:S03]  /*8ad0*/  LDS.128 R8, [R16+0x10] ;  /* 0x0000100010087984 */ /* 0x000e260000000c00 */
[----:B------:R-:W-:Y:S02]  /*8ae0*/  FSEL R133, R133, RZ, P4 ;  /* 0x000000ff85857208 */ /* 0x000fe40002000000 */
[C---:B------:R-:W-:Y:S01]  /*8af0*/  FSETP.GEU.AND P4, PT, R127.reuse, RZ, PT ;  /* 0x000000ff7f00720b */ /* 0x040fe20003f8e000 */
[----:B------:R-:W2:Y:S03]  /*8b00*/  LDS.128 R52, [R16] ;  /* 0x0000000010347984 */ /* 0x000ea60000000c00 */
[----:B------:R-:W-:Y:S01]  /*8b10*/  FSEL R42, R127, RZ, P4 ;  /* 0x000000ff7f2a7208 */ /* 0x000fe20002000000 */
[----:B------:R-:W-:Y:S01]  /*8b20*/  FFMA R17, R17, R192, R20 ;  /* 0x000000c011117223 */ /* 0x000fe20000000014 */
[C---:B------:R-:W-:Y:S01]  /*8b30*/  FSETP.GEU.AND P4, PT, R47.reuse, RZ, PT ;  /* 0x000000ff2f00720b */ /* 0x040fe20003f8e000 */
[----:B------:R-:W3:Y:S03]  /*8b40*/  LDS.128 R36, [R16+0x20] ;  /* 0x0000200010247984 */ /* 0x000ee60000000c00 */
[----:B------:R-:W-:-:S02]  /*8b50*/  FSEL R47, R47, RZ, P4 ;  /* 0x000000ff2f2f7208 */ /* 0x000fc40002000000 */
[----:B------:R-:W-:Y:S02]  /*8b60*/  @P1 FSEL R123, R131, RZ, P6 ;  /* 0x000000ff837b1208 */ /* 0x000fe40003000000 */
[----:B------:R-:W-:Y:S02]  /*8b70*/  @P1 FSEL R40, R45, RZ, P6 ;  /* 0x000000ff2d281208 */ /* 0x000fe40003000000 */
[----:B------:R-:W-:Y:S02]  /*8b80*/  @P1 FSEL R15, R133, RZ, P6 ;  /* 0x000000ff850f1208 */ /* 0x000fe40003000000 */
[----:B------:R-:W-:Y:S02]  /*8b90*/  @P1 FSEL R42, R47, RZ, P6 ;  /* 0x000000ff2f2a1208 */ /* 0x000fe40003000000 */
[----:B------:R-:W-:Y:S01]  /*8ba0*/  FSETP.GEU.AND P1, PT, R95, RZ, PT ;  /* 0x000000ff5f00720b */ /* 0x000fe20003f2e000 */
[----:B------:R-:W-:Y:S01]  /*8bb0*/  FMUL R18, R191, R239 ;  /* 0x000000efbf127220 */ /* 0x000fe20000400000 */
[----:B------:R-:W-:-:S02]  /*8bc0*/  FSETP.GEU.AND P6, PT, R92, RZ, PT ;  /* 0x000000ff5c00720b */ /* 0x000fc40003fce000 */
[----:B------:R-:W-:Y:S02]  /*8bd0*/  @!P3 FSEL R42, R95, RZ, P1 ;  /* 0x000000ff5f2ab208 */ /* 0x000fe40000800000 */
[----:B------:R-:W-:Y:S01]  /*8be0*/  FSETP.GEU.AND P1, PT, R17, RZ, PT ;  /* 0x000000ff1100720b */ /* 0x000fe20003f2e000 */
[----:B------:R-:W-:Y:S01]  /*8bf0*/  FFMA R13, R23, R18, R13 ;  /* 0x00000012170d7223 */ /* 0x000fe2000000000d */
[----:B------:R-:W-:Y:S02]  /*8c00*/  FSETP.GEU.AND P4, PT, R94, RZ, PT ;  /* 0x000000ff5e00720b */ /* 0x000fe40003f8e000 */
[----:B------:R-:W-:Y:S02]  /*8c10*/  @!P3 FSEL R123, R92, RZ, P6 ;  /* 0x000000ff5c7bb208 */ /* 0x000fe40003000000 */
[----:B------:R-:W-:Y:S02]  /*8c20*/  @!P5 FSEL R123, R17, RZ, P1 ;  /* 0x000000ff117bd208 */ /* 0x000fe40000800000 */
[----:B------:R-:W4:Y:S01]  /*8c30*/  LDS.128 R16, [R16+0x30] ;  /* 0x0000300010107984 */ /* 0x000f220000000c00 */
[----:B------:R-:W-:Y:S01]  /*8c40*/  @!P3 FSEL R15, R94, RZ, P4 ;  /* 0x000000ff5e0fb208 */ /* 0x000fe20002000000 */
[----:B-1----:R-:W-:Y:S01]  /*8c50*/  FMUL R5, R190, R238 ;  /* 0x000000eebe057220 */ /* 0x002fe20000400000 */
[----:B------:R-:W-:-:S03]  /*8c60*/  FSETP.GEU.AND P4, PT, R93, RZ, PT ;  /* 0x000000ff5d00720b */ /* 0x000fc60003f8e000 */
[----:B------:R-:W-:Y:S01]  /*8c70*/  FFMA R5, R24, R5, R2 ;  /* 0x0000000518057223 */ /* 0x000fe20000000002 */
[----:B------:R-:W-:Y:S01]  /*8c80*/  @!P3 FSEL R40, R93, RZ, P4 ;  /* 0x000000ff5d28b208 */ /* 0x000fe20002000000 */
[----:B0-----:R-:W-:Y:S01]  /*8c90*/  FADD R2, R10, R51 ;  /* 0x000000330a027221 */ /* 0x001fe20000000000 */
[----:B------:R-:W-:Y:S01]  /*8ca0*/  FSETP.GEU.AND P3, PT, R30, -R11, PT ;  /* 0x8000000b1e00720b */ /* 0x000fe20003f6e000 */
[----:B------:R-:W-:Y:S01]  /*8cb0*/  FADD R11, R11, R30 ;  /* 0x0000001e0b0b7221 */ /* 0x000fe20000000000 */
[----:B------:R-:W-:Y:S01]  /*8cc0*/  BAR.SYNC.DEFER_BLOCKING 0x0 ;  /* 0x0000000000007b1d */ /* 0x000fe20000010000 */
[----:B------:R-:W-:Y:S02]  /*8cd0*/  FSETP.GEU.AND P4, PT, R13, RZ, PT ;  /* 0x000000ff0d00720b */ /* 0x000fe40003f8e000 */
[----:B------:R-:W-:Y:S01]  /*8ce0*/  FSETP.GEU.AND P1, PT, R51, -R10, PT ;  /* 0x8000000a3300720b */ /* 0x000fe20003f2e000 */
[----:B------:R-:W-:Y:S01]  /*8cf0*/  FFMA R3, R25, R232, R3 ;  /* 0x000000e819037223 */ /* 0x000fe20000000003 */
[----:B------:R-:W-:-:S02]  /*8d00*/  @!P5 FSEL R40, R13, RZ, P4 ;  /* 0x000000ff0d28d208 */ /* 0x000fc40002000000 */
[----:B------:R-:W-:Y:S02]  /*8d10*/  FSEL R10, R2, RZ, P1 ;  /* 0x000000ff020a7208 */ /* 0x000fe40000800000 */
[----:B------:R-:W-:Y:S02]  /*8d20*/  FSEL R13, R11, RZ, P3 ;  /* 0x000000ff0b0d7208 */ /* 0x000fe40001800000 */
[----:B------:R-:W-:Y:S02]  /*8d30*/  FSETP.GEU.AND P4, PT, R5, RZ, PT ;  /* 0x000000ff0500720b */ /* 0x000fe40003f8e000 */
[----:B------:R-:W-:Y:S02]  /*8d40*/  FSETP.GEU.AND P1, PT, R3, RZ, PT ;  /* 0x000000ff0300720b */ /* 0x000fe40003f2e000 */
[----:B------:R-:W-:Y:S02]  /*8d50*/  FSETP.GTU.AND P3, PT, R10, RZ, PT ;  /* 0x000000ff0a00720b */ /* 0x000fe40003f6c000 */
[----:B------:R-:W-:-:S02]  /*8d60*/  FSETP.GTU.AND P6, PT, R13, RZ, PT ;  /* 0x000000ff0d00720b */ /* 0x000fc40003fcc000 */
[----:B------:R-:W-:Y:S02]  /*8d70*/  @!P5 FSEL R15, R5, RZ, P4 ;  /* 0x000000ff050fd208 */ /* 0x000fe40002000000 */
[----:B------:R-:W-:Y:S01]  /*8d80*/  @!P5 FSEL R42, R3, RZ, P1 ;  /* 0x000000ff032ad208 */ /* 0x000fe20000800000 */
[----:B------:R-:W-:Y:S01]  /*8d90*/  FADD R3, R9, R0 ;  /* 0x0000000009037221 */ /* 0x000fe20000000000 */
[----:B------:R-:W-:Y:S01]  /*8da0*/  FSETP.GEU.AND P4, PT, R0, -R9, PT ;  /* 0x800000090000720b */ /* 0x000fe20003f8e000 */
[C---:B--2---:R-:W-:Y:S01]  /*8db0*/  FADD R0, R46.reuse, R55 ;  /* 0x000000372e007221 */ /* 0x044fe20000000000 */
[----:B------:R-:W-:Y:S02]  /*8dc0*/  SEL R5, RZ, 0x1, P3 ;  /* 0x00000001ff057807 */ /* 0x000fe40001800000 */
[----:B------:R-:W-:Y:S02]  /*8dd0*/  SEL R2, RZ, 0x1, P6 ;  /* 0x00000001ff027807 */ /* 0x000fe40003000000 */
[C---:B------:R-:W-:Y:S01]  /*8de0*/  FSETP.GEU.AND P3, PT, R43.reuse, -R54, PT ;  /* 0x800000362b00720b */ /* 0x040fe20003f6e000 */
[----:B------:R-:W-:Y:S01]  /*8df0*/  FADD R43, R43, R54 ;  /* 0x000000362b2b7221 */ /* 0x000fe20000000000 */
[----:B------:R-:W-:-:S02]  /*8e00*/  FSETP.GEU.AND P1, PT, R46, -R55, PT ;  /* 0x800000372e00720b */ /* 0x000fc40003f2e000 */
[----:B------:R-:W-:Y:S01]  /*8e10*/  FSETP.GEU.AND P5, PT, R49, -R8, PT ;  /* 0x800000083100720b */ /* 0x000fe20003fae000 */
[----:B------:R-:W-:Y:S01]  /*8e20*/  FADD R49, R8, R49 ;  /* 0x0000003108317221 */ /* 0x000fe20000000000 */
[----:B------:R-:W-:Y:S01]  /*8e30*/  PRMT R24, R5, 0x3340, R2 ;  /* 0x0000334005187816 */ /* 0x000fe20000000002 */
[----:B------:R-:W-:Y:S01]  /*8e40*/  FADD R2, R44, R53 ;  /* 0x000000352c027221 */ /* 0x000fe20000000000 */
[----:B------:R-:W-:Y:S01]  /*8e50*/  FSEL R5, R0, RZ, P1 ;  /* 0x000000ff00057208 */ /* 0x000fe20000800000 */
[----:B------:R-:W-:Y:S01]  /*8e60*/  FADD R0, R83, R52 ;  /* 0x0000003453007221 */ /* 0x000fe20000000000 */
[----:B------:R-:W-:Y:S02]  /*8e70*/  FSETP.GEU.AND P1, PT, R44, -R53, PT ;  /* 0x800000352c00720b */ /* 0x000fe40003f2e000 */
[----:B------:R-:W-:Y:S02]  /*8e80*/  FSEL R8, R43, RZ, P3 ;  /* 0x000000ff2b087208 */ /* 0x000fe40001800000 */
[----:B------:R-:W-:-:S02]  /*8e90*/  FSETP.GEU.AND P3, PT, R83, -R52, PT ;  /* 0x800000345300720b */ /* 0x000fc40003f6e000 */
[----:B------:R-:W-:Y:S02]  /*8ea0*/  FSEL R9, R2, RZ, P1 ;  /* 0x000000ff02097208 */ /* 0x000fe40000800000 */
[----:B---3--:R-:W-:Y:S01]  /*8eb0*/  FSETP.GEU.AND P1, PT, R21, -R38, PT ;  /* 0x800000261500720b */ /* 0x008fe20003f2e000 */
[----:B------:R-:W-:Y:S01]  /*8ec0*/  FADD R21, R38, R21 ;  /* 0x0000001526157221 */ /* 0x000fe20000000000 */
[----:B------:R-:W-:Y:S02]  /*8ed0*/  FSEL R11, R0, RZ, P3 ;  /* 0x000000ff000b7208 */ /* 0x000fe40001800000 */
[----:B------:R-:W-:Y:S01]  /*8ee0*/  FSETP.GEU.AND P3, PT, R4, -R37, PT ;  /* 0x800000250400720b */ /* 0x000fe20003f6e000 */
[----:B------:R-:W-:Y:S01]  /*8ef0*/  FADD R4, R37, R4 ;  /* 0x0000000425047221 */ /* 0x000fe20000000000 */
[----:B------:R-:W-:Y:S01]  /*8f00*/  FSETP.GEU.AND P6, PT, R22, -R39, PT ;  /* 0x800000271600720b */ /* 0x000fe20003fce000 */
[----:B------:R-:W-:Y:S01]  /*8f10*/  FADD R22, R39, R22 ;  /* 0x0000001627167221 */ /* 0x000fe20000000000 */
[----:B------:R-:W-:Y:S01]  /*8f20*/  FSEL R0, R3, RZ, P4 ;  /* 0x000000ff03007208 */ /* 0x000fe20002000000 */
[----:B------:R-:W-:Y:S01]  /*8f30*/  IMAD R96, R33, 0x4, R34 ;  /* 0x0000000421607824 */ /* 0x000fe200078e0222 */
[----:B------:R-:W-:Y:S01]  /*8f40*/  FSETP.GEU.AND P4, PT, R7, -R36, PT ;  /* 0x800000240700720b */ /* 0x000fe20003f8e000 */
[----:B------:R-:W-:Y:S01]  /*8f50*/  FADD R7, R36, R7 ;  /* 0x0000000724077221 */ /* 0x000fe20000000000 */
[----:B------:R-:W-:Y:S01]  /*8f60*/  FSEL R2, R49, RZ, P5 ;  /* 0x000000ff31027208 */ /* 0x000fe20002800000 */
[----:B------:R0:W-:Y:S01]  /*8f70*/  STS [R14], R11 ;  /* 0x0000000b0e007388 */ /* 0x0001e20000000800 */
[----:B------:R-:W-:-:S02]  /*8f80*/  FSEL R21, R21, RZ, P1 ;  /* 0x000000ff15157208 */ /* 0x000fc40000800000 */
[----:B----4-:R-:W-:Y:S01]  /*8f90*/  FSETP.GEU.AND P1, PT, R40, -R17, PT ;  /* 0x800000112800720b */ /* 0x010fe20003f2e000 */
[----:B------:R-:W-:Y:S01]  /*8fa0*/  FADD R17, R17, R40 ;  /* 0x0000002811117221 */ /* 0x000fe20000000000 */
[----:B------:R-:W-:Y:S01]  /*8fb0*/  FSEL R3, R4, RZ, P3 ;  /* 0x000000ff04037208 */ /* 0x000fe20001800000 */
[----:B------:R-:W-:Y:S01]  /*8fc0*/  STS [R98+0x40], R9 ;  /* 0x0000400962007388 */ /* 0x000fe20000000800 */
[----:B------:R-:W-:Y:S01]  /*8fd0*/  FSETP.GEU.AND P3, PT, R123, -R16, PT ;  /* 0x800000107b00720b */ /* 0x000fe20003f6e000 */
[----:B------:R-:W-:Y:S01]  /*8fe0*/  IMAD R78, R33, 0x4, R78 ;  /* 0x00000004214e7824 */ /* 0x000fe200078e024e */
[----:B------:R-:W-:Y:S01]  /*8ff0*/  FSEL R22, R22, RZ, P6 ;  /* 0x000000ff16167208 */ /* 0x000fe20003000000 */
[----:B------:R-:W-:Y:S01]  /*9000*/  FADD R16, R16, R123 ;  /* 0x0000007b10107221 */ /* 0x000fe20000000000 */
[----:B------:R-:W-:Y:S01]  /*9010*/  STS [R97+0x80], R8 ;  /* 0x0000800861007388 */ /* 0x000fe20000000800 */
[----:B------:R-:W-:Y:S01]  /*9020*/  FSETP.GEU.AND P6, PT, R15, -R18, PT ;  /* 0x800000120f00720b */ /* 0x000fe20003fce000 */
[----:B------:R-:W-:Y:S01]  /*9030*/  FADD R15, R18, R15 ;  /* 0x0000000f120f7221 */ /* 0x000fe20000000000 */
[----:B------:R-:W-:Y:S01]  /*9040*/  FSEL R7, R7, RZ, P4 ;  /* 0x000000ff07077208 */ /* 0x000fe20002000000 */
[----:B------:R-:W-:Y:S01]  /*9050*/  STS [R96+0xc0], R5 ;  /* 0x0000c00560007388 */ /* 0x000fe20000000800 */
[----:B------:R-:W-:Y:S01]  /*9060*/  FSETP.GEU.AND P5, PT, R42, -R19, PT ;  /* 0x800000132a00720b */ /* 0x000fe20003fae000 */
[----:B------:R-:W-:-:S02]  /*9070*/  FADD R19, R19, R42 ;  /* 0x0000002a13137221 */ /* 0x000fc40000000000 */
[----:B------:R-:W-:Y:S01]  /*9080*/  STS [R77+0x100], R2 ;  /* 0x000100024d007388 */ /* 0x000fe20000000800 */
[----:B0-----:R-:W-:-:S03]  /*9090*/  FSEL R14, R17, RZ, P1 ;  /* 0x000000ff110e7208 */ /* 0x001fc60000800000 */
[----:B------:R0:W-:Y:S01]  /*90a0*/  STS [R31+0x140], R0 ;  /* 0x000140001f007388 */ /* 0x0001e20000000800 */
[----:B------:R-:W-:-:S03]  /*90b0*/  FSEL R17, R16, RZ, P3 ;  /* 0x000000ff10117208 */ /* 0x000fc60001800000 */
[----:B------:R-:W-:Y:S01]  /*90c0*/  STS [R79+0x180], R10 ;  /* 0x0001800a4f007388 */ /* 0x000fe20000000800 */
[----:B------:R-:W-:Y:S01]  /*90d0*/  IMAD R34, R33, 0x4, R160 ;  /* 0x0000000421227824 */ /* 0x000fe200078e02a0 */
[----:B------:R-:W-:Y:S02]  /*90e0*/  FSEL R15, R15, RZ, P6 ;  /* 0x000000ff0f0f7208 */ /* 0x000fe40003000000 */
[----:B------:R-:W-:Y:S01]  /*90f0*/  STS [R78+0x1c0], R13 ;  /* 0x0001c00d4e007388 */ /* 0x000fe20000000800 */
[----:B------:R-:W-:Y:S01]  /*9100*/  IMAD R33, R33, 0x4, R174 ;  /* 0x0000000421217824 */ /* 0x000fe200078e02ae */
[----:B------:R-:W-:Y:S02]  /*9110*/  FSEL R4, R19, RZ, P5 ;  /* 0x000000ff13047208 */ /* 0x000fe40002800000 */
[----:B------:R-:W-:Y:S04]  /*9120*/  STS [R32+0x200], R7 ;  /* 0x0002000720007388 */ /* 0x000fe80000000800 */
[----:B------:R1:W-:Y:S04]  /*9130*/  STS [R76+0x240], R3 ;  /* 0x000240034c007388 */ /* 0x0003e80000000800 */
[----:B------:R-:W-:Y:S04]  /*9140*/  STS [R28+0x280], R21 ;  /* 0x000280151c007388 */ /* 0x000fe80000000800 */
[----:B------:R-:W-:Y:S04]  /*9150*/  STS [R75+0x2c0], R22 ;  /* 0x0002c0164b007388 */ /* 0x000fe80000000800 */
[----:B------:R-:W-:Y:S04]  /*9160*/  STS [R74+0x300], R17 ;  /* 0x000300114a007388 */ /* 0x000fe80000000800 */
[----:B------:R2:W-:Y:S04]  /*9170*/  STS [R35+0x340], R14 ;  /* 0x0003400e23007388 */ /* 0x0005e80000000800 */
[----:B------:R-:W-:Y:S04]  /*9180*/  STS [R34+0x380], R15 ;  /* 0x0003800f22007388 */ /* 0x000fe80000000800 */
[----:B------:R3:W-:Y:S01]  /*9190*/  STS [R33+0x3c0], R4 ;  /* 0x0003c00421007388 */ /* 0x0007e20000000800 */
[----:B------:R-:W-:Y:S01]  /*91a0*/  BAR.SYNC.DEFER_BLOCKING 0x0 ;  /* 0x0000000000007b1d */ /* 0x000fe20000010000 */
[----:B------:R-:W-:-:S02]  /*91b0*/  IMAD R141, R145, 0x4, R156 ;  /* 0x00000004918d7824 */ /* 0x000fc400078e029c */
[C---:B------:R-:W-:Y:S02]  /*91c0*/  IMAD R143, R145.reuse, 0x4, R146 ;  /* 0x00000004918f7824 */ /* 0x040fe400078e0292 */
[----:B------:R-:W-:Y:S01]  /*91d0*/  IMAD R145, R145, 0x4, R158 ;  /* 0x0000000491917824 */ /* 0x000fe200078e029e */
[----:B------:R-:W-:Y:S02]  /*91e0*/  FSETP.GTU.AND P1, PT, R21, RZ, PT ;  /* 0x000000ff1500720b */ /* 0x000fe40003f2c000 */
[----:B------:R-:W-:Y:S02]  /*91f0*/  FSETP.GTU.AND P3, PT, R22, RZ, PT ;  /* 0x000000ff1600720b */ /* 0x000fe40003f6c000 */
[----:B------:R-:W-:Y:S02]  /*9200*/  FSETP.GTU.AND P5, PT, R0, RZ, PT ;  /* 0x000000ff0000720b */ /* 0x000fe40003fac000 */
[----:B------:R-:W-:Y:S02]  /*9210*/  FSETP.GTU.AND P4, PT, R2, RZ, PT ;  /* 0x000000ff0200720b */ /* 0x000fe40003f8c000 */
[----:B0-----:R-:W-:Y:S01]  /*9220*/  SEL R0, RZ, 0x1, P5 ;  /* 0x00000001ff007807 */ /* 0x001fe20002800000 */
[----:B------:R-:W-:Y:S04]  /*9230*/  LDS R36, [R81] ;  /* 0x0000000051247984 */ /* 0x000fe80000000800 */
[----:B------:R-:W-:Y:S04]  /*9240*/  LDS R37, [R81+0x4] ;  /* 0x0000040051257984 */ /* 0x000fe80000000800 */
[----:B------:R-:W-:Y:S04]  /*9250*/  LDS R38, [R81+0x8] ;  /* 0x0000080051267984 */ /* 0x000fe80000000800 */
[----:B------:R-:W0:Y:S04]  /*9260*/  LDS R39, [R81+0xc] ;  /* 0x00000c0051277984 */ /* 0x000e280000000800 */
[----:B------:R-:W-:Y:S04]  /*9270*/  LDS R20, [R141+0x1000] ;  /* 0x001000008d147984 */ /* 0x000fe80000000800 */
[----:B------:R-:W-:Y:S04]  /*9280*/  LDS R21, [R141+0x1004] ;  /* 0x001004008d157984 */ /* 0x000fe80000000800 */
[----:B------:R-:W-:Y:S04]  /*9290*/  LDS R22, [R141+0x1008] ;  /* 0x001008008d167984 */ /* 0x000fe80000000800 */
[----:B------:R-:W4:Y:S04]  /*92a0*/  LDS R23, [R141+0x100c] ;  /* 0x00100c008d177984 */ /* 0x000f280000000800 */
[----:B------:R-:W-:Y:S04]  /*92b0*/  LDS R28, [R143+0x2000] ;  /* 0x002000008f1c7984 */ /* 0x000fe80000000800 */
[----:B------:R-:W-:Y:S04]  /*92c0*/  LDS R29, [R143+0x2004] ;  /* 0x002004008f1d7984 */ /* 0x000fe80000000800 */
[----:B------:R-:W-:Y:S04]  /*92d0*/  LDS R30, [R143+0x2008] ;  /* 0x002008008f1e7984 */ /* 0x000fe80000000800 */
[----:B------:R-:W5:Y:S04]  /*92e0*/  LDS R31, [R143+0x200c] ;  /* 0x00200c008f1f7984 */ /* 0x000f680000000800 */
[----:B------:R-:W-:Y:S04]  /*92f0*/  LDS R32, [R145+0x3000] ;  /* 0x0030000091207984 */ /* 0x000fe80000000800 */
[----:B------:R-:W-:Y:S04]  /*9300*/  LDS R33, [R145+0x3004] ;  /* 0x0030040091217984 */ /* 0x000fe80000000800 */
[----:B------:R-:W-:Y:S04]  /*9310*/  LDS R34, [R145+0x3008] ;  /* 0x0030080091227984 */ /* 0x000fe80000000800 */
[----:B------:R-:W0:Y:S01]  /*9320*/  LDS R35, [R145+0x300c] ;  /* 0x00300c0091237984 */ /* 0x000e220000000800 */
[----:B------:R-:W-:-:S02]  /*9330*/  FSETP.GTU.AND P5, PT, R3, RZ, PT ;  /* 0x000000ff0300720b */ /* 0x000fc40003fac000 */
[----:B-1----:R-:W1:Y:S01]  /*9340*/  LDC.64 R2, c[0x0][0x210] ;  /* 0x00008400ff027b82 */ /* 0x002e620000000a00 */
[----:B------:R-:W-:Y:S02]  /*9350*/  FSETP.GTU.AND P6, PT, R7, RZ, PT ;  /* 0x000000ff0700720b */ /* 0x000fe40003fcc000 */
[----:B------:R-:W-:Y:S02]  /*9360*/  SEL R10, RZ, 0x1, P3 ;  /* 0x00000001ff0a7807 */ /* 0x000fe40001800000 */
[----:B------:R-:W-:Y:S02]  /*9370*/  SEL R13, RZ, 0x1, P1 ;  /* 0x00000001ff0d7807 */ /* 0x000fe40000800000 */
[----:B------:R-:W-:Y:S02]  /*9380*/  FSETP.GTU.AND P3, PT, R14, RZ, PT ;  /* 0x000000ff0e00720b */ /* 0x000fe40003f6c000 */
[----:B------:R-:W-:Y:S02]  /*9390*/  SEL R16, RZ, 0x1, P5 ;  /* 0x00000001ff107807 */ /* 0x000fe40002800000 */
[----:B------:R-:W-:-:S02]  /*93a0*/  FSETP.GTU.AND P5, PT, R4, RZ, PT ;  /* 0x000000ff0400720b */ /* 0x000fc40003fac000 */
[----:B------:R-:W-:Y:S02]  /*93b0*/  SEL R25, RZ, 0x1, P6 ;  /* 0x00000001ff197807 */ /* 0x000fe40003000000 */
[----:B------:R-:W-:Y:S02]  /*93c0*/  PRMT R10, R13, 0x3340, R10 ;  /* 0x000033400d0a7816 */ /* 0x000fe4000000000a */
[----:B------:R-:W-:Y:S02]  /*93d0*/  FSETP.GTU.AND P1, PT, R17, RZ, PT ;  /* 0x000000ff1100720b */ /* 0x000fe40003f2c000 */
[----:B------:R-:W-:Y:S02]  /*93e0*/  SEL R7, RZ, 0x1, P4 ;  /* 0x00000001ff077807 */ /* 0x000fe40002000000 */
[----:B------:R-:W-:Y:S02]  /*93f0*/  FSETP.GTU.AND P6, PT, R15, RZ, PT ;  /* 0x000000ff0f00720b */ /* 0x000fe40003fcc000 */
[----:B------:R-:W-:-:S02]  /*9400*/  SEL R13, RZ, 0x1, P3 ;  /* 0x00000001ff0d7807 */ /* 0x000fc40001800000 */
[----:B------:R-:W-:Y:S02]  /*9410*/  FSETP.GTU.AND P4, PT, R11, RZ, PT ;  /* 0x000000ff0b00720b */ /* 0x000fe40003f8c000 */
[----:B------:R-:W-:Y:S02]  /*9420*/  FSETP.GTU.AND P3, PT, R9, RZ, PT ;  /* 0x000000ff0900720b */ /* 0x000fe40003f6c000 */
[----:B------:R-:W-:Y:S02]  /*9430*/  SEL R11, RZ, 0x1, P5 ;  /* 0x00000001ff0b7807 */ /* 0x000fe40002800000 */
[----:B------:R-:W-:Y:S02]  /*9440*/  FSETP.GTU.AND P5, PT, R8, RZ, PT ;  /* 0x000000ff0800720b */ /* 0x000fe40003fac000 */
[----:B--2---:R-:W-:Y:S02]  /*9450*/  SEL R14, RZ, 0x1, P1 ;  /* 0x00000001ff0e7807 */ /* 0x004fe40000800000 */
[----:B------:R-:W-:-:S02]  /*9460*/  PRMT R19, R7, 0x3340, R0 ;  /* 0x0000334007137816 */ /* 0x000fc40000000000 */
[----:B------:R-:W-:Y:S01]  /*9470*/  SEL R8, RZ, 0x1, P6 ;  /* 0x00000001ff087807 */ /* 0x000fe20003000000 */
[--C-:B-1----:R-:W-:Y:S01]  /*9480*/  IMAD.WIDE R26, R26, 0x4, R2.reuse ;  /* 0x000000041a1a7825 */ /* 0x102fe200078e0202 */
[----:B------:R-:W-:Y:S02]  /*9490*/  FSETP.GTU.AND P6, PT, R5, RZ, PT ;  /* 0x000000ff0500720b */ /* 0x000fe40003fcc000 */
[----:B---3--:R-:W-:Y:S02]  /*94a0*/  SEL R4, RZ, 0x1, P3 ;  /* 0x00000001ff047807 */ /* 0x008fe40001800000 */
[----:B------:R-:W-:Y:S01]  /*94b0*/  SEL R7, RZ, 0x1, P4 ;  /* 0x00000001ff077807 */ /* 0x000fe20002000000 */
[----:B------:R-:W-:Y:S01]  /*94c0*/  IMAD.WIDE R82, R82, 0x4, R2 ;  /* 0x0000000452527825 */ /* 0x000fe200078e0202 */
[----:B------:R-:W-:Y:S02]  /*94d0*/  PRMT R9, R14, 0x3340, R13 ;  /* 0x000033400e097816 */ /* 0x000fe4000000000d */
[----:B------:R-:W-:Y:S01]  /*94e0*/  SEL R0, RZ, 0x1, P6 ;  /* 0x00000001ff007807 */ /* 0x000fe20003000000 */
[----:B------:R-:W-:Y:S01]  /*94f0*/  IMAD.WIDE R12, R12, 0x4, R2 ;  /* 0x000000040c0c7825 */ /* 0x000fe200078e0202 */
[----:B------:R-:W-:-:S02]  /*9500*/  SEL R5, RZ, 0x1, P5 ;  /* 0x00000001ff057807 */ /* 0x000fc40002800000 */
[----:B------:R-:W-:Y:S01]  /*9510*/  PRMT R7, R7, 0x3340, R4 ;  /* 0x0000334007077816 */ /* 0x000fe20000000004 */
[----:B------:R-:W-:Y:S01]  /*9520*/  IMAD.WIDE R2, R137, 0x4, R2 ;  /* 0x0000000489027825 */ /* 0x000fe200078e0202 */
[----:B------:R-:W-:Y:S01]  /*9530*/  IADD3 R4, P1, R6, UR4, RZ ;  /* 0x0000000406047c10 */ /* 0x000fe2000ff3e0ff */
[----:B0-----:R0:W-:Y:S01]  /*9540*/  @!P2 STG.E.128 desc[UR8][R26.64], R36 ;  /* 0x000000241a00a986 */ /* 0x0011e2000c101d08 */
[----:B------:R-:W-:Y:S02]  /*9550*/  PRMT R25, R25, 0x3340, R16 ;  /* 0x0000334019197816 */ /* 0x000fe40000000010 */
[----:B------:R-:W-:Y:S01]  /*9560*/  PRMT R8, R8, 0x3340, R11 ;  /* 0x0000334008087816 */ /* 0x000fe2000000000b */
[----:B----4-:R0:W-:Y:S01]  /*9570*/  @!P2 STG.E.128 desc[UR8][R82.64], R20 ;  /* 0x000000145200a986 */ /* 0x0101e2000c101d08 */
[----:B------:R-:W-:Y:S02]  /*9580*/  PRMT R0, R5, 0x3340, R0 ;  /* 0x0000334005007816 */ /* 0x000fe40000000000 */
[----:B------:R-:W-:Y:S01]  /*9590*/  LEA.HI.X.SX32 R5, R6, UR5, 0x1, P1 ;  /* 0x0000000506057c11 */ /* 0x000fe200088f0eff */
[----:B-----5:R0:W-:Y:S01]  /*95a0*/  @!P2 STG.E.128 desc[UR8][R12.64], R28 ;  /* 0x0000001c0c00a986 */ /* 0x0201e2000c101d08 */
[----:B------:R-:W-:-:S03]  /*95b0*/  PRMT R17, R19, 0x5410, R24 ;  /* 0x0000541013117816 */ /* 0x000fc60000000018 */
[----:B------:R0:W-:Y:S01]  /*95c0*/  @!P2 STG.E.128 desc[UR8][R2.64], R32 ;  /* 0x000000200200a986 */ /* 0x0001e2000c101d08 */
[----:B------:R-:W-:Y:S02]  /*95d0*/  PRMT R18, R25, 0x5410, R10 ;  /* 0x0000541019127816 */ /* 0x000fe4000000000a */
[----:B------:R-:W-:Y:S02]  /*95e0*/  PRMT R19, R9, 0x5410, R8 ;  /* 0x0000541009137816 */ /* 0x000fe40000000008 */
[----:B------:R-:W-:Y:S01]  /*95f0*/  PRMT R16, R7, 0x5410, R0 ;  /* 0x0000541007107816 */ /* 0x000fe20000000000 */
[----:B0-----:R-:W-:Y:S06]  /*9600*/  @P0 EXIT ;  /* 0x000000000000094d */ /* 0x001fec0003800000 */
[----:B------:R-:W-:Y:S01]  /*9610*/  STG.E.128 desc[UR8][R4.64], R16 ;  /* 0x0000001004007986 */ /* 0x000fe2000c101d08 */
[----:B------:R-:W-:Y:S05]  /*9620*/  EXIT ;  /* 0x000000000000794d */ /* 0x000fea0003800000 */
.L_x_0:
[----:B------:R-:W-:-:S00]  /*9630*/  BRA `(.L_x_0) ;  /* 0xfffffffc00fc7947 */ /* 0x000fc0000383ffff */
[----:B------:R-:W-:-:S00]  /*9640*/  NOP ;  /* 0x0000000000007918 */ /* 0x000fc00000000000 */
        /* <DEDUP_REMOVED lines=11> */
.L_x_1:


//--------------------- .nv.global.init           --------------------------
	.section	.nv.global.init,"aw",@progbits
.nv.global.init:
	.type		_$_str,@object
	.size		_$_str,(_$_str_$_2 - _$_str)
_$_str:
        /*0000*/ 	.byte	0x5f, 0x5f, 0x43, 0x55, 0x44, 0x41, 0x5f, 0x46, 0x54, 0x5a, 0x00
	.type		_$_str_$_2,@object
	.size		_$_str_$_2,(.L_1 - _$_str_$_2)
_$_str_$_2:
        /*000b*/ 	.byte	0x5f, 0x5f, 0x43, 0x55, 0x44, 0x41, 0x5f, 0x50, 0x52, 0x45, 0x43, 0x5f, 0x53, 0x51, 0x52, 0x54
        /*001b*/ 	.byte	0x00
.L_1:


//--------------------- .nv.shared.triton_poi_fused__native_batch_norm_legit_no_training_add_cat_relu_threshold_backward_19 --------------------------
	.section	.nv.shared.triton_poi_fused__native_batch_norm_legit_no_training_add_cat_relu_threshold_backward_19,"aw",@nobits
	.sectionflags	@""
	.align	16
	.zero		1024


//--------------------- .nv.constant0.triton_poi_fused__native_batch_norm_legit_no_training_add_cat_relu_threshold_backward_19 --------------------------
	.section	.nv.constant0.triton_poi_fused__native_batch_norm_legit_no_training_add_cat_relu_threshold_backward_19,"a",@progbits
	.sectionflags	@""
	.align	4
.nv.constant0.triton_poi_fused__native_batch_norm_legit_no_training_add_cat_relu_threshold_backward_19:
	.zero		752
